// auto-generated by cutlass_sweep.gemm — config: {"arch": "sm_100", "cluster_m": 8, "cluster_n": 1, "dtype": "bf16", "dtype_b": "bf16", "layout": "nt", "stages": 0, "tile_k": 64, "tile_m": 64, "tile_n": 256}
#include "cutlass/cutlass.h"
#include "cutlass/gemm/collective/collective_builder.hpp"
#include "cutlass/gemm/device/gemm_universal_adapter.h"
#include "cutlass/gemm/kernel/gemm_universal.hpp"
#include "cutlass/epilogue/collective/collective_builder.hpp"

using ElemA = cutlass::bfloat16_t;
using ElemB = cutlass::bfloat16_t;
using ElemCD = cutlass::bfloat16_t;
using Acc  = float;
using TileShape    = cute::Shape<cute::_64, cute::_256, cute::_64>;
using ClusterShape = cute::Shape<cute::_8, cute::_1, cute::_1>;

using CollectiveEpilogue = typename cutlass::epilogue::collective::CollectiveBuilder<
    cutlass::arch::Sm100, cutlass::arch::OpClassTensorOp,
    TileShape, ClusterShape,
    cutlass::epilogue::collective::EpilogueTileAuto,
    Acc, Acc,
    ElemCD, cutlass::layout::RowMajor, 128 / cutlass::sizeof_bits<ElemCD>::value,
    ElemCD, cutlass::layout::RowMajor, 128 / cutlass::sizeof_bits<ElemCD>::value,
    cutlass::epilogue::collective::EpilogueScheduleAuto
  >::CollectiveOp;

using CollectiveMainloop = typename cutlass::gemm::collective::CollectiveBuilder<
    cutlass::arch::Sm100, cutlass::arch::OpClassTensorOp,
    ElemA, cutlass::layout::RowMajor, 128 / cutlass::sizeof_bits<ElemA>::value,
    ElemB, cutlass::layout::ColumnMajor, 128 / cutlass::sizeof_bits<ElemB>::value,
    Acc,
    TileShape, ClusterShape,
    cutlass::gemm::collective::StageCountAutoCarveout<static_cast<int>(sizeof(typename CollectiveEpilogue::SharedStorage))>,
    cutlass::gemm::collective::KernelScheduleAuto
  >::CollectiveOp;

using GemmKernel = cutlass::gemm::kernel::GemmUniversal<
    cute::Shape<int,int,int,int>,
    CollectiveMainloop,
    CollectiveEpilogue
>;
using Gemm = cutlass::gemm::device::GemmUniversalAdapter<GemmKernel>;

// Force the device kernel symbol into the cubin without needing a host main.
auto* _anchor = &cutlass::device_kernel<GemmKernel>;


// ===== COMPILED SASS (sm_100a) =====

	.target	sm_100a

	.elftype	@"ET_EXEC"


//--------------------- .note.nv.tkinfo           --------------------------
	.section	.note.nv.tkinfo,"",@"SHT_NOTE"
	.sectionflags	@"SHF_NOTE_NV_TKINFO"
	.tkinfo
        /*0018*/ 	.word	0x00000002
        /*0030*/ 	.string	""
        /*0030*/ 	.string	"ptxas"
        /*0030*/ 	.string	"Cuda compilation tools, release 13.0, V13.0.88"
        /*0030*/ 	.string	"Build cuda_13.0.r13.0/compiler.36424714_0"
        /*0030*/ 	.string	"-arch sm_100a -m 64 "



//--------------------- .note.nv.cuinfo           --------------------------
	.section	.note.nv.cuinfo,"",@"SHT_NOTE"
	.sectionflags	@"SHF_NOTE_NV_CUINFO"
        /*0018*/ 	.short	0x0002
        /*001a*/ 	.short	0x0064
        /*001c*/ 	.short	0x0082
	.zero		2


//--------------------- .nv.info                  --------------------------
	.section	.nv.info,"",@"SHT_CUDA_INFO"
	.align	4


	//----- nvinfo : EIATTR_REGCOUNT
	.align		4
        /*0000*/ 	.byte	0x04, 0x2f
        /*0002*/ 	.short	(.L_19 - .L_18)
	.align		4
.L_18:
        /*0004*/ 	.word	index@(_ZN7cutlass13device_kernelINS_4gemm6kernel13GemmUniversalIN4cute5tupleIJiiiiEEENS1_10collective13CollectiveMmaINS1_35MainloopSm100TmaUmmaWarpSpecializedILi4ELi2ELi4ENS5_IJNS4_1CILi8EEENSA_ILi1EEESC_EEEEENS5_IJNSA_ILi64EEENSA_ILi256EEESF_EEENS_10bfloat16_tENS5_IJlSC_lEEESI_SJ_NS4_8TiledMMAINS4_8MMA_AtomIJNS4_20SM100_MMA_F16BF16_SSISI_SI_fLi64ELi256ELNS4_4UMMA5MajorE0ELSO_0ELNSN_7ScaleInE0ELSP_0EEEEEENS4_6LayoutINS5_IJSC_SC_SC_EEENS5_IJNSA_ILi0EEESU_SU_EEEEENS5_IJNS4_10UnderscoreESX_SX_EEEEENS4_13SM90_TMA_LOADENS4_14ComposedLayoutINS4_7SwizzleILi3ELi4ELi3EEENS4_18smem_ptr_flag_bitsILi16EEENSS_INS5_IJSB_SF_EEENS5_IJSF_SC_EEEEEEEvNS4_8identityENS4_23SM90_TMA_LOAD_MULTICASTES19_vS1A_EENS_8epilogue10collective18CollectiveEpilogueINS1D_23Sm100TmaWarpSpecializedILi4ELi2ELi32ELb1ELb0EEEJSH_NS5_IJNSS_ISF_SC_EES1I_EEESI_SJ_SI_SJ_NS1D_6fusion15FusionCallbacksIS1H_NS1K_17LinearCombinationISI_fSI_fLNS_15FloatRoundStyleE2EEESH_S1J_JEEENS4_5SM1004TMEM4LOAD26SM100_TMEM_LOAD_16dp256b8xES10_S19_NS4_17SM75_U32x4_LDSM_NENS4_14SM90_TMA_STOREES19_NS4_17SM90_U32x4_STSM_NENS4_39AutoVectorizingCopyWithAssumedAlignmentILi128EEEEEEvvEEEEvNT_6ParamsE)
        /*0008*/ 	.word	0x0000007a


	//----- nvinfo : EIATTR_FRAME_SIZE
	.align		4
.L_19:
        /*000c*/ 	.byte	0x04, 0x11
        /*000e*/ 	.short	(.L_21 - .L_20)
	.align		4
.L_20:
        /*0010*/ 	.word	index@($__internal_2_$__cuda_sm10x_tcgen05_guardrail_trap_unallocated_columns_being_dealloced)
        /*0014*/ 	.word	0x00000000


	//----- nvinfo : EIATTR_FRAME_SIZE
	.align		4
.L_21:
        /*0018*/ 	.byte	0x04, 0x11
        /*001a*/ 	.short	(.L_23 - .L_22)
	.align		4
.L_22:
        /*001c*/ 	.word	index@($__internal_1_$__cuda_sm10x_tcgen05_guardrail_trap_phase_invalid_during_alloc)
        /*0020*/ 	.word	0x00000000


	//----- nvinfo : EIATTR_FRAME_SIZE
	.align		4
.L_23:
        /*0024*/ 	.byte	0x04, 0x11
        /*0026*/ 	.short	(.L_25 - .L_24)
	.align		4
.L_24:
        /*0028*/ 	.word	index@($__internal_0_$__cuda_sm10x_tcgen05_guardrail_trap_col_being_dealloced_not_returned_by_alloc)
        /*002c*/ 	.word	0x00000000


	//----- nvinfo : EIATTR_FRAME_SIZE
	.align		4
.L_25:
        /*0030*/ 	.byte	0x04, 0x11
        /*0032*/ 	.short	(.L_27 - .L_26)
	.align		4
.L_26:
        /*0034*/ 	.word	index@(_ZN7cutlass13device_kernelINS_4gemm6kernel13GemmUniversalIN4cute5tupleIJiiiiEEENS1_10collective13CollectiveMmaINS1_35MainloopSm100TmaUmmaWarpSpecializedILi4ELi2ELi4ENS5_IJNS4_1CILi8EEENSA_ILi1EEESC_EEEEENS5_IJNSA_ILi64EEENSA_ILi256EEESF_EEENS_10bfloat16_tENS5_IJlSC_lEEESI_SJ_NS4_8TiledMMAINS4_8MMA_AtomIJNS4_20SM100_MMA_F16BF16_SSISI_SI_fLi64ELi256ELNS4_4UMMA5MajorE0ELSO_0ELNSN_7ScaleInE0ELSP_0EEEEEENS4_6LayoutINS5_IJSC_SC_SC_EEENS5_IJNSA_ILi0EEESU_SU_EEEEENS5_IJNS4_10UnderscoreESX_SX_EEEEENS4_13SM90_TMA_LOADENS4_14ComposedLayoutINS4_7SwizzleILi3ELi4ELi3EEENS4_18smem_ptr_flag_bitsILi16EEENSS_INS5_IJSB_SF_EEENS5_IJSF_SC_EEEEEEEvNS4_8identityENS4_23SM90_TMA_LOAD_MULTICASTES19_vS1A_EENS_8epilogue10collective18CollectiveEpilogueINS1D_23Sm100TmaWarpSpecializedILi4ELi2ELi32ELb1ELb0EEEJSH_NS5_IJNSS_ISF_SC_EES1I_EEESI_SJ_SI_SJ_NS1D_6fusion15FusionCallbacksIS1H_NS1K_17LinearCombinationISI_fSI_fLNS_15FloatRoundStyleE2EEESH_S1J_JEEENS4_5SM1004TMEM4LOAD26SM100_TMEM_LOAD_16dp256b8xES10_S19_NS4_17SM75_U32x4_LDSM_NENS4_14SM90_TMA_STOREES19_NS4_17SM90_U32x4_STSM_NENS4_39AutoVectorizingCopyWithAssumedAlignmentILi128EEEEEEvvEEEEvNT_6ParamsE)
        /*0038*/ 	.word	0x00000000


	//----- nvinfo : EIATTR_MIN_STACK_SIZE
	.align		4
.L_27:
        /*003c*/ 	.byte	0x04, 0x12
        /*003e*/ 	.short	(.L_29 - .L_28)
	.align		4
.L_28:
        /*0040*/ 	.word	index@(_ZN7cutlass13device_kernelINS_4gemm6kernel13GemmUniversalIN4cute5tupleIJiiiiEEENS1_10collective13CollectiveMmaINS1_35MainloopSm100TmaUmmaWarpSpecializedILi4ELi2ELi4ENS5_IJNS4_1CILi8EEENSA_ILi1EEESC_EEEEENS5_IJNSA_ILi64EEENSA_ILi256EEESF_EEENS_10bfloat16_tENS5_IJlSC_lEEESI_SJ_NS4_8TiledMMAINS4_8MMA_AtomIJNS4_20SM100_MMA_F16BF16_SSISI_SI_fLi64ELi256ELNS4_4UMMA5MajorE0ELSO_0ELNSN_7ScaleInE0ELSP_0EEEEEENS4_6LayoutINS5_IJSC_SC_SC_EEENS5_IJNSA_ILi0EEESU_SU_EEEEENS5_IJNS4_10UnderscoreESX_SX_EEEEENS4_13SM90_TMA_LOADENS4_14ComposedLayoutINS4_7SwizzleILi3ELi4ELi3EEENS4_18smem_ptr_flag_bitsILi16EEENSS_INS5_IJSB_SF_EEENS5_IJSF_SC_EEEEEEEvNS4_8identityENS4_23SM90_TMA_LOAD_MULTICASTES19_vS1A_EENS_8epilogue10collective18CollectiveEpilogueINS1D_23Sm100TmaWarpSpecializedILi4ELi2ELi32ELb1ELb0EEEJSH_NS5_IJNSS_ISF_SC_EES1I_EEESI_SJ_SI_SJ_NS1D_6fusion15FusionCallbacksIS1H_NS1K_17LinearCombinationISI_fSI_fLNS_15FloatRoundStyleE2EEESH_S1J_JEEENS4_5SM1004TMEM4LOAD26SM100_TMEM_LOAD_16dp256b8xES10_S19_NS4_17SM75_U32x4_LDSM_NENS4_14SM90_TMA_STOREES19_NS4_17SM90_U32x4_STSM_NENS4_39AutoVectorizingCopyWithAssumedAlignmentILi128EEEEEEvvEEEEvNT_6ParamsE)
        /*0044*/ 	.word	0x00000000
.L_29:


//--------------------- .nv.compat                --------------------------
	.section	.nv.compat,"",@"SHT_CUDA_COMPAT_INFO"
	.align	4
        /*0000*/ 	.byte	0x02, 0x09, 0x01, 0x00, 0x02, 0x02, 0x02, 0x00, 0x02, 0x05, 0x05, 0x00, 0x03, 0x07, 0x01, 0x01
        /*0010*/ 	.byte	0x02, 0x03, 0x01, 0x00, 0x02, 0x06, 0x01, 0x00, 0x04, 0x0b, 0x08, 0x00, 0x09, 0x00, 0x00, 0x00
        /*0020*/ 	.byte	0x00, 0x00, 0x00, 0x00


//--------------------- .nv.info._ZN7cutlass13device_kernelINS_4gemm6kernel13GemmUniversalIN4cute5tupleIJiiiiEEENS1_10collective13CollectiveMmaINS1_35MainloopSm100TmaUmmaWarpSpecializedILi4ELi2ELi4ENS5_IJNS4_1CILi8EEENSA_ILi1EEESC_EEEEENS5_IJNSA_ILi64EEENSA_ILi256EEESF_EEENS_10bfloat16_tENS5_IJlSC_lEEESI_SJ_NS4_8TiledMMAINS4_8MMA_AtomIJNS4_20SM100_MMA_F16BF16_SSISI_SI_fLi64ELi256ELNS4_4UMMA5MajorE0ELSO_0ELNSN_7ScaleInE0ELSP_0EEEEEENS4_6LayoutINS5_IJSC_SC_SC_EEENS5_IJNSA_ILi0EEESU_SU_EEEEENS5_IJNS4_10UnderscoreESX_SX_EEEEENS4_13SM90_TMA_LOADENS4_14ComposedLayoutINS4_7SwizzleILi3ELi4ELi3EEENS4_18smem_ptr_flag_bitsILi16EEENSS_INS5_IJSB_SF_EEENS5_IJSF_SC_EEEEEEEvNS4_8identityENS4_23SM90_TMA_LOAD_MULTICASTES19_vS1A_EENS_8epilogue10collective18CollectiveEpilogueINS1D_23Sm100TmaWarpSpecializedILi4ELi2ELi32ELb1ELb0EEEJSH_NS5_IJNSS_ISF_SC_EES1I_EEESI_SJ_SI_SJ_NS1D_6fusion15FusionCallbacksIS1H_NS1K_17LinearCombinationISI_fSI_fLNS_15FloatRoundStyleE2EEESH_S1J_JEEENS4_5SM1004TMEM4LOAD26SM100_TMEM_LOAD_16dp256b8xES10_S19_NS4_17SM75_U32x4_LDSM_NENS4_14SM90_TMA_STOREES19_NS4_17SM90_U32x4_STSM_NENS4_39AutoVectorizingCopyWithAssumedAlignmentILi128EEEEEEvvEEEEvNT_6ParamsE --------------------------
	.section	.nv.info._ZN7cutlass13device_kernelINS_4gemm6kernel13GemmUniversalIN4cute5tupleIJiiiiEEENS1_10collective13CollectiveMmaINS1_35MainloopSm100TmaUmmaWarpSpecializedILi4ELi2ELi4ENS5_IJNS4_1CILi8EEENSA_ILi1EEESC_EEEEENS5_IJNSA_ILi64EEENSA_ILi256EEESF_EEENS_10bfloat16_tENS5_IJlSC_lEEESI_SJ_NS4_8TiledMMAINS4_8MMA_AtomIJNS4_20SM100_MMA_F16BF16_SSISI_SI_fLi64ELi256ELNS4_4UMMA5MajorE0ELSO_0ELNSN_7ScaleInE0ELSP_0EEEEEENS4_6LayoutINS5_IJSC_SC_SC_EEENS5_IJNSA_ILi0EEESU_SU_EEEEENS5_IJNS4_10UnderscoreESX_SX_EEEEENS4_13SM90_TMA_LOADENS4_14ComposedLayoutINS4_7SwizzleILi3ELi4ELi3EEENS4_18smem_ptr_flag_bitsILi16EEENSS_INS5_IJSB_SF_EEENS5_IJSF_SC_EEEEEEEvNS4_8identityENS4_23SM90_TMA_LOAD_MULTICASTES19_vS1A_EENS_8epilogue10collective18CollectiveEpilogueINS1D_23Sm100TmaWarpSpecializedILi4ELi2ELi32ELb1ELb0EEEJSH_NS5_IJNSS_ISF_SC_EES1I_EEESI_SJ_SI_SJ_NS1D_6fusion15FusionCallbacksIS1H_NS1K_17LinearCombinationISI_fSI_fLNS_15FloatRoundStyleE2EEESH_S1J_JEEENS4_5SM1004TMEM4LOAD26SM100_TMEM_LOAD_16dp256b8xES10_S19_NS4_17SM75_U32x4_LDSM_NENS4_14SM90_TMA_STOREES19_NS4_17SM90_U32x4_STSM_NENS4_39AutoVectorizingCopyWithAssumedAlignmentILi128EEEEEEvvEEEEvNT_6ParamsE,"",@"SHT_CUDA_INFO"
	.sectionflags	@""
	.align	4


	//----- nvinfo : EIATTR_CUDA_API_VERSION
	.align		4
        /*0000*/ 	.byte	0x04, 0x37
        /*0002*/ 	.short	(.L_31 - .L_30)
.L_30:
        /*0004*/ 	.word	0x00000082


	//----- nvinfo : EIATTR_KPARAM_INFO
	.align		4
.L_31:
        /*0008*/ 	.byte	0x04, 0x17
        /*000a*/ 	.short	(.L_33 - .L_32)
.L_32:
        /*000c*/ 	.word	0x00000000
        /*0010*/ 	.short	0x0000
        /*0012*/ 	.short	0x0000
        /*0014*/ 	.byte	0x00, 0xf0, 0x01, 0x20


	//----- nvinfo : EIATTR_AT_ENTRY_FRAGMENTS
	.align		4
.L_33:
        /*0018*/ 	.byte	0x04, 0x4f
        /*001a*/ 	.short	(.L_35 - .L_34)


	//   ....[0]....
.L_34:
        /*001c*/ 	.word	0x00000006


	//----- nvinfo : EIATTR_RESERVED_SMEM_USED
	.align		4
.L_35:
        /*0020*/ 	.byte	0x01, 0x41
	.zero		2


	//----- nvinfo : EIATTR_SPARSE_MMA_MASK
	.align		4
        /*0024*/ 	.byte	0x03, 0x50
        /*0026*/ 	.short	0x0000


	//----- nvinfo : EIATTR_TCGEN05_1CTA_USED
	.align		4
        /*0028*/ 	.byte	0x01, 0x51
	.zero		2


	//----- nvinfo : EIATTR_MAXREG_COUNT
	.align		4
        /*002c*/ 	.byte	0x03, 0x1b
        /*002e*/ 	.short	0x00ff


	//----- nvinfo : EIATTR_NUM_BARRIERS
	.align		4
        /*0030*/ 	.byte	0x02, 0x4c
        /*0032*/ 	.byte	0x07
	.zero		1


	//----- nvinfo : EIATTR_EXTERNS
	.align		4
        /*0034*/ 	.byte	0x04, 0x0f
        /*0036*/ 	.short	(.L_37 - .L_36)


	//   ....[0]....
	.align		4
.L_36:
        /*0038*/ 	.word	index@(__assertfail)


	//----- nvinfo : EIATTR_MERCURY_ISA_VERSION
	.align		4
.L_37:
        /*003c*/ 	.byte	0x03, 0x5f
        /*003e*/ 	.short	0x0101


	//----- nvinfo : EIATTR_INT_WARP_WIDE_INSTR_OFFSETS
	.align		4
        /*0040*/ 	.byte	0x04, 0x31
        /*0042*/ 	.short	(.L_39 - .L_38)


	//   ....[0]....
.L_38:
        /*0044*/ 	.word	0x00003e60


	//   ....[1]....
        /*0048*/ 	.word	0x00003e80


	//   ....[2]....
        /*004c*/ 	.word	0x00003eb0


	//   ....[3]....
        /*0050*/ 	.word	0x00004ac0


	//   ....[4]....
        /*0054*/ 	.word	0x00004b20


	//   ....[5]....
        /*0058*/ 	.word	0x00004c00


	//   ....[6]....
        /*005c*/ 	.word	0x00004c80


	//   ....[7]....
        /*0060*/ 	.word	0x00004d70


	//   ....[8]....
        /*0064*/ 	.word	0x00004e00


	//   ....[9]....
        /*0068*/ 	.word	0x00004ef0


	//   ....[10]....
        /*006c*/ 	.word	0x00004fa0


	//----- nvinfo : EIATTR_COOP_GROUP_MASK_REGIDS
	.align		4
.L_39:
        /*0070*/ 	.byte	0x04, 0x29
        /*0072*/ 	.short	(.L_41 - .L_40)


	//   ....[0]....
.L_40:
        /*0074*/ 	.word	0xffffffff


	//   ....[1]....
        /*0078*/ 	.word	0xffffffff


	//   ....[2]....
        /*007c*/ 	.word	0xffffffff


	//   ....[3]....
        /*0080*/ 	.word	0xffffffff


	//   ....[4]....
        /*0084*/ 	.word	0xffffffff


	//   ....[5]....
        /*0088*/ 	.word	0xffffffff


	//   ....[6]....
        /*008c*/ 	.word	0xffffffff


	//   ....[7]....
        /*0090*/ 	.word	0xffffffff


	//   ....[8]....
        /*0094*/ 	.word	0xffffffff


	//   ....[9]....
        /*0098*/ 	.word	0xffffffff


	//   ....[10]....
        /*009c*/ 	.word	0xffffffff


	//   ....[11]....
        /*00a0*/ 	.word	0xffffffff


	//   ....[12]....
        /*00a4*/ 	.word	0xffffffff


	//   ....[13]....
        /*00a8*/ 	.word	0xffffffff


	//----- nvinfo : EIATTR_COOP_GROUP_INSTR_OFFSETS
	.align		4
.L_41:
        /*00ac*/ 	.byte	0x04, 0x28
        /*00ae*/ 	.short	(.L_43 - .L_42)


	//   ....[0]....
.L_42:
        /*00b0*/ 	.word	0x00000080


	//   ....[1]....
        /*00b4*/ 	.word	0x000004f0


	//   ....[2]....
        /*00b8*/ 	.word	0x00000690


	//   ....[3]....
        /*00bc*/ 	.word	0x00000830


	//   ....[4]....
        /*00c0*/ 	.word	0x00000930


	//   ....[5]....
        /*00c4*/ 	.word	0x00000aa0


	//   ....[6]....
        /*00c8*/ 	.word	0x00000c40


	//   ....[7]....
        /*00cc*/ 	.word	0x00000df0


	//   ....[8]....
        /*00d0*/ 	.word	0x00002160


	//   ....[9]....
        /*00d4*/ 	.word	0x00003050


	//   ....[10]....
        /*00d8*/ 	.word	0x00003260


	//   ....[11]....
        /*00dc*/ 	.word	0x00003290


	//   ....[12]....
        /*00e0*/ 	.word	0x00003d40


	//   ....[13]....
        /*00e4*/ 	.word	0x00003f70


	//----- nvinfo : EIATTR_VRC_CTA_INIT_COUNT
	.align		4
.L_43:
        /*00e8*/ 	.byte	0x02, 0x4a
        /*00ea*/ 	.byte	0x80
	.zero		1


	//----- nvinfo : EIATTR_SYSCALL_OFFSETS
	.align		4
        /*00ec*/ 	.byte	0x04, 0x46
        /*00ee*/ 	.short	(.L_45 - .L_44)


	//   ....[0]....
.L_44:
        /*00f0*/ 	.word	0x00005c30


	//   ....[1]....
        /*00f4*/ 	.word	0x00005d20


	//   ....[2]....
        /*00f8*/ 	.word	0x00006590


	//   ....[3]....
        /*00fc*/ 	.word	0x00007250


	//   ....[4]....
        /*0100*/ 	.word	0x00007ec0


	//   ....[5]....
        /*0104*/ 	.word	0x00008b20


	//----- nvinfo : EIATTR_MBARRIER_INSTR_OFFSETS
	.align		4
.L_45:
        /*0108*/ 	.byte	0x04, 0x39
        /*010a*/ 	.short	(.L_47 - .L_46)


	//   ....[0]....
.L_46:
        /*010c*/ 	.word	0x00000600
        /*0110*/ 	.word	0x000000ff
        /*0114*/ 	.word	0x00000000
        /*0118*/ 	.short	0x0100
        /*011a*/ 	.byte	0x04
	.zero		1


	//   ....[1]....
        /*011c*/ 	.word	0x00000610
        /*0120*/ 	.word	0x000000ff
        /*0124*/ 	.word	0x00000020
        /*0128*/ 	.short	0x0100
        /*012a*/ 	.byte	0x04
	.zero		1


	//   ....[2]....
        /*012c*/ 	.word	0x00000620
        /*0130*/ 	.word	0x000000ff
        /*0134*/ 	.word	0x00000008
        /*0138*/ 	.short	0x0100
        /*013a*/ 	.byte	0x04
	.zero		1


	//   ....[3]....
        /*013c*/ 	.word	0x00000630
        /*0140*/ 	.word	0x000000ff
        /*0144*/ 	.word	0x00000028
        /*0148*/ 	.short	0x0100
        /*014a*/ 	.byte	0x04
	.zero		1


	//   ....[4]....
        /*014c*/ 	.word	0x00000640
        /*0150*/ 	.word	0x000000ff
        /*0154*/ 	.word	0x00000010
        /*0158*/ 	.short	0x0100
        /*015a*/ 	.byte	0x04
	.zero		1


	//   ....[5]....
        /*015c*/ 	.word	0x00000650
        /*0160*/ 	.word	0x000000ff
        /*0164*/ 	.word	0x00000030
        /*0168*/ 	.short	0x0100
        /*016a*/ 	.byte	0x04
	.zero		1


	//   ....[6]....
        /*016c*/ 	.word	0x00000660
        /*0170*/ 	.word	0x000000ff
        /*0174*/ 	.word	0x00000018
        /*0178*/ 	.short	0x0100
        /*017a*/ 	.byte	0x04
	.zero		1


	//   ....[7]....
        /*017c*/ 	.word	0x00000670
        /*0180*/ 	.word	0x000000ff
        /*0184*/ 	.word	0x00000038
        /*0188*/ 	.short	0x0100
        /*018a*/ 	.byte	0x04
	.zero		1


	//   ....[8]....
        /*018c*/ 	.word	0x000007a0
        /*0190*/ 	.word	0x000000ff
        /*0194*/ 	.word	0x00000040
        /*0198*/ 	.short	0x0100
        /*019a*/ 	.byte	0x04
	.zero		1


	//   ....[9]....
        /*019c*/ 	.word	0x000007b0
        /*01a0*/ 	.word	0x000000ff
        /*01a4*/ 	.word	0x00000060
        /*01a8*/ 	.short	0x0100
        /*01aa*/ 	.byte	0x04
	.zero		1


	//   ....[10]....
        /*01ac*/ 	.word	0x000007c0
        /*01b0*/ 	.word	0x000000ff
        /*01b4*/ 	.word	0x00000048
        /*01b8*/ 	.short	0x0100
        /*01ba*/ 	.byte	0x04
	.zero		1


	//   ....[11]....
        /*01bc*/ 	.word	0x000007d0
        /*01c0*/ 	.word	0x000000ff
        /*01c4*/ 	.word	0x00000068
        /*01c8*/ 	.short	0x0100
        /*01ca*/ 	.byte	0x04
	.zero		1


	//   ....[12]....
        /*01cc*/ 	.word	0x000007e0
        /*01d0*/ 	.word	0x000000ff
        /*01d4*/ 	.word	0x00000050
        /*01d8*/ 	.short	0x0100
        /*01da*/ 	.byte	0x04
	.zero		1


	//   ....[13]....
        /*01dc*/ 	.word	0x000007f0
        /*01e0*/ 	.word	0x000000ff
        /*01e4*/ 	.word	0x00000070
        /*01e8*/ 	.short	0x0100
        /*01ea*/ 	.byte	0x04
	.zero		1


	//   ....[14]....
        /*01ec*/ 	.word	0x00000800
        /*01f0*/ 	.word	0x000000ff
        /*01f4*/ 	.word	0x00000058
        /*01f8*/ 	.short	0x0100
        /*01fa*/ 	.byte	0x04
	.zero		1


	//   ....[15]....
        /*01fc*/ 	.word	0x00000810
        /*0200*/ 	.word	0x000000ff
        /*0204*/ 	.word	0x00000078
        /*0208*/ 	.short	0x0100
        /*020a*/ 	.byte	0x04
	.zero		1


	//   ....[16]....
        /*020c*/ 	.word	0x00000900
        /*0210*/ 	.word	0x000000ff
        /*0214*/ 	.word	0x00000080
        /*0218*/ 	.short	0x0100
        /*021a*/ 	.byte	0x06
	.zero		1


	//   ....[17]....
        /*021c*/ 	.word	0x00000910
        /*0220*/ 	.word	0x000000ff
        /*0224*/ 	.word	0x00000088
        /*0228*/ 	.short	0x0100
        /*022a*/ 	.byte	0x06
	.zero		1


	//   ....[18]....
        /*022c*/ 	.word	0x00000a50
        /*0230*/ 	.word	0x000000ff
        /*0234*/ 	.word	0x00000090
        /*0238*/ 	.short	0x0100
        /*023a*/ 	.byte	0x06
	.zero		1


	//   ....[19]....
        /*023c*/ 	.word	0x00000a60
        /*0240*/ 	.word	0x000000ff
        /*0244*/ 	.word	0x000000a0
        /*0248*/ 	.short	0x0100
        /*024a*/ 	.byte	0x06
	.zero		1


	//   ....[20]....
        /*024c*/ 	.word	0x00000a70
        /*0250*/ 	.word	0x000000ff
        /*0254*/ 	.word	0x00000098
        /*0258*/ 	.short	0x0100
        /*025a*/ 	.byte	0x06
	.zero		1


	//   ....[21]....
        /*025c*/ 	.word	0x00000a80
        /*0260*/ 	.word	0x000000ff
        /*0264*/ 	.word	0x000000a8
        /*0268*/ 	.short	0x0100
        /*026a*/ 	.byte	0x06
	.zero		1


	//   ....[22]....
        /*026c*/ 	.word	0x00000bb0
        /*0270*/ 	.word	0x000000ff
        /*0274*/ 	.word	0x000000b0
        /*0278*/ 	.short	0x0100
        /*027a*/ 	.byte	0x04
	.zero		1


	//   ....[23]....
        /*027c*/ 	.word	0x00000bc0
        /*0280*/ 	.word	0x000000ff
        /*0284*/ 	.word	0x000000d0
        /*0288*/ 	.short	0x0100
        /*028a*/ 	.byte	0x04
	.zero		1


	//   ....[24]....
        /*028c*/ 	.word	0x00000bd0
        /*0290*/ 	.word	0x000000ff
        /*0294*/ 	.word	0x000000b8
        /*0298*/ 	.short	0x0100
        /*029a*/ 	.byte	0x04
	.zero		1


	//   ....[25]....
        /*029c*/ 	.word	0x00000be0
        /*02a0*/ 	.word	0x000000ff
        /*02a4*/ 	.word	0x000000d8
        /*02a8*/ 	.short	0x0100
        /*02aa*/ 	.byte	0x04
	.zero		1


	//   ....[26]....
        /*02ac*/ 	.word	0x00000bf0
        /*02b0*/ 	.word	0x000000ff
        /*02b4*/ 	.word	0x000000c0
        /*02b8*/ 	.short	0x0100
        /*02ba*/ 	.byte	0x04
	.zero		1


	//   ....[27]....
        /*02bc*/ 	.word	0x00000c00
        /*02c0*/ 	.word	0x000000ff
        /*02c4*/ 	.word	0x000000e0
        /*02c8*/ 	.short	0x0100
        /*02ca*/ 	.byte	0x04
	.zero		1


	//   ....[28]....
        /*02cc*/ 	.word	0x00000c10
        /*02d0*/ 	.word	0x000000ff
        /*02d4*/ 	.word	0x000000c8
        /*02d8*/ 	.short	0x0100
        /*02da*/ 	.byte	0x04
	.zero		1


	//   ....[29]....
        /*02dc*/ 	.word	0x00000c20
        /*02e0*/ 	.word	0x000000ff
        /*02e4*/ 	.word	0x000000e8
        /*02e8*/ 	.short	0x0100
        /*02ea*/ 	.byte	0x04
	.zero		1


	//   ....[30]....
        /*02ec*/ 	.word	0x00000d10
        /*02f0*/ 	.word	0x000000ff
        /*02f4*/ 	.word	0x000000f0
        /*02f8*/ 	.short	0x0100
        /*02fa*/ 	.byte	0x04
	.zero		1


	//   ....[31]....
        /*02fc*/ 	.word	0x00000d20
        /*0300*/ 	.word	0x000000ff
        /*0304*/ 	.word	0x00000100
        /*0308*/ 	.short	0x0100
        /*030a*/ 	.byte	0x04
	.zero		1


	//   ....[32]....
        /*030c*/ 	.word	0x00000d30
        /*0310*/ 	.word	0x000000ff
        /*0314*/ 	.word	0x000000f8
        /*0318*/ 	.short	0x0100
        /*031a*/ 	.byte	0x04
	.zero		1


	//   ....[33]....
        /*031c*/ 	.word	0x00000d40
        /*0320*/ 	.word	0x000000ff
        /*0324*/ 	.word	0x00000108
        /*0328*/ 	.short	0x0100
        /*032a*/ 	.byte	0x04
	.zero		1


	//   ....[34]....
        /*032c*/ 	.word	0x00001a00
        /*0330*/ 	.word	0x00000000
        /*0334*/ 	.word	0x00000100
        /*0338*/ 	.short	0x010a
        /*033a*/ 	.byte	0xff
	.zero		1


	//   ....[35]....
        /*033c*/ 	.word	0x00001a20
        /*0340*/ 	.word	0x00000000
        /*0344*/ 	.word	0x000000f0
        /*0348*/ 	.short	0x0101
        /*034a*/ 	.byte	0xff
	.zero		1


	//   ....[36]....
        /*034c*/ 	.word	0x00001ae0
        /*0350*/ 	.word	0x000000ff
        /*0354*/ 	.word	0x00000020
        /*0358*/ 	.short	0x010a
        /*035a*/ 	.byte	0x04
	.zero		1


	//   ....[37]....
        /*035c*/ 	.word	0x00001b60
        /*0360*/ 	.word	0x000000ff
        /*0364*/ 	.word	0x00000020
        /*0368*/ 	.short	0x010a
        /*036a*/ 	.byte	0x21
	.zero		1


	//   ....[38]....
        /*036c*/ 	.word	0x00001cf0
        /*0370*/ 	.word	0x000000ff
        /*0374*/ 	.word	0x00000020
        /*0378*/ 	.short	0x010a
        /*037a*/ 	.byte	0x08
	.zero		1


	//   ....[39]....
        /*037c*/ 	.word	0x00001e20
        /*0380*/ 	.word	0x000000ff
        /*0384*/ 	.word	0x00000088
        /*0388*/ 	.short	0x0101
        /*038a*/ 	.byte	0x07
	.zero		1


	//   ....[40]....
        /*038c*/ 	.word	0x00001e40
        /*0390*/ 	.word	0x000000ff
        /*0394*/ 	.word	0x00000020
        /*0398*/ 	.short	0x010a
        /*039a*/ 	.byte	0x04
	.zero		1


	//   ....[41]....
        /*039c*/ 	.word	0x00001ec0
        /*03a0*/ 	.word	0x000000ff
        /*03a4*/ 	.word	0x00000020
        /*03a8*/ 	.short	0x010a
        /*03aa*/ 	.byte	0x09
	.zero		1


	//   ....[42]....
        /*03ac*/ 	.word	0x00002060
        /*03b0*/ 	.word	0x000000ff
        /*03b4*/ 	.word	0x00000020
        /*03b8*/ 	.short	0x010a
        /*03ba*/ 	.byte	0x06
	.zero		1


	//   ....[43]....
        /*03bc*/ 	.word	0x00002190
        /*03c0*/ 	.word	0x00000003
        /*03c4*/ 	.word	0x00000090
        /*03c8*/ 	.short	0x010a
        /*03ca*/ 	.byte	0xff
	.zero		1


	//   ....[44]....
        /*03cc*/ 	.word	0x000022e0
        /*03d0*/ 	.word	0x00000000
        /*03d4*/ 	.word	0x00000000
        /*03d8*/ 	.short	0x0101
        /*03da*/ 	.byte	0xff
	.zero		1


	//   ....[45]....
        /*03dc*/ 	.word	0x000028a0
        /*03e0*/ 	.word	0x000000ff
        /*03e4*/ 	.word	0x00000000
        /*03e8*/ 	.short	0x010a
        /*03ea*/ 	.byte	0x04
	.zero		1


	//   ....[46]....
        /*03ec*/ 	.word	0x00002930
        /*03f0*/ 	.word	0x000000ff
        /*03f4*/ 	.word	0x00000000
        /*03f8*/ 	.short	0x010a
        /*03fa*/ 	.byte	0x05
	.zero		1


	//   ....[47]....
        /*03fc*/ 	.word	0x000029c0
        /*0400*/ 	.word	0x000000ff
        /*0404*/ 	.word	0x00000000
        /*0408*/ 	.short	0x010a
        /*040a*/ 	.byte	0x05
	.zero		1


	//   ....[48]....
        /*040c*/ 	.word	0x00002a60
        /*0410*/ 	.word	0x00000000
        /*0414*/ 	.word	0x00000000
        /*0418*/ 	.short	0x010a
        /*041a*/ 	.byte	0xff
	.zero		1


	//   ....[49]....
        /*041c*/ 	.word	0x00002ba0
        /*0420*/ 	.word	0x00000002
        /*0424*/ 	.word	0x000000f0
        /*0428*/ 	.short	0x010a
        /*042a*/ 	.byte	0xff
	.zero		1


	//   ....[50]....
        /*042c*/ 	.word	0x00002c00
        /*0430*/ 	.word	0x00000004
        /*0434*/ 	.word	0x00000000
        /*0438*/ 	.short	0x0101
        /*043a*/ 	.byte	0xff
	.zero		1


	//   ....[51]....
        /*043c*/ 	.word	0x00002c20
        /*0440*/ 	.word	0x000000ff
        /*0444*/ 	.word	0x000000a0
        /*0448*/ 	.short	0x010a
        /*044a*/ 	.byte	0x04
	.zero		1


	//   ....[52]....
        /*044c*/ 	.word	0x00002d40
        /*0450*/ 	.word	0x00000002
        /*0454*/ 	.word	0x00000090
        /*0458*/ 	.short	0x010a
        /*045a*/ 	.byte	0xff
	.zero		1


	//   ....[53]....
        /*045c*/ 	.word	0x00002e50
        /*0460*/ 	.word	0x00000002
        /*0464*/ 	.word	0x00000000
        /*0468*/ 	.short	0x0101
        /*046a*/ 	.byte	0xff
	.zero		1


	//   ....[54]....
        /*046c*/ 	.word	0x00002ee0
        /*0470*/ 	.word	0x000000ff
        /*0474*/ 	.word	0x000000a0
        /*0478*/ 	.short	0x0106
        /*047a*/ 	.byte	0x04
	.zero		1


	//   ....[55]....
        /*047c*/ 	.word	0x00002f00
        /*0480*/ 	.word	0x000000ff
        /*0484*/ 	.word	0x000000a0
        /*0488*/ 	.short	0x010a
        /*048a*/ 	.byte	0x04
	.zero		1


	//   ....[56]....
        /*048c*/ 	.word	0x00002f90
        /*0490*/ 	.word	0x000000ff
        /*0494*/ 	.word	0x000000a0
        /*0498*/ 	.short	0x0106
        /*049a*/ 	.byte	0x07
	.zero		1


	//   ....[57]....
        /*049c*/ 	.word	0x00002fd0
        /*04a0*/ 	.word	0x00000000
        /*04a4*/ 	.word	0x000000a0
        /*04a8*/ 	.short	0x010a
        /*04aa*/ 	.byte	0xff
	.zero		1


	//   ....[58]....
        /*04ac*/ 	.word	0x00003530
        /*04b0*/ 	.word	0x00000000
        /*04b4*/ 	.word	0x00000090
        /*04b8*/ 	.short	0x010a
        /*04ba*/ 	.byte	0xff
	.zero		1


	//   ....[59]....
        /*04bc*/ 	.word	0x00003630
        /*04c0*/ 	.word	0x00000003
        /*04c4*/ 	.word	0x00000000
        /*04c8*/ 	.short	0x0101
        /*04ca*/ 	.byte	0xff
	.zero		1


	//   ....[60]....
        /*04cc*/ 	.word	0x00003640
        /*04d0*/ 	.word	0x000000ff
        /*04d4*/ 	.word	0x00000000
        /*04d8*/ 	.short	0x010a
        /*04da*/ 	.byte	0x04
	.zero		1


	//   ....[61]....
        /*04dc*/ 	.word	0x000036c0
        /*04e0*/ 	.word	0x000000ff
        /*04e4*/ 	.word	0x000000d0
        /*04e8*/ 	.short	0x010a
        /*04ea*/ 	.byte	0x1f
	.zero		1


	//   ....[62]....
        /*04ec*/ 	.word	0x000037a0
        /*04f0*/ 	.word	0x000000ff
        /*04f4*/ 	.word	0x00000000
        /*04f8*/ 	.short	0x010a
        /*04fa*/ 	.byte	0x05
	.zero		1


	//   ....[63]....
        /*04fc*/ 	.word	0x000038e0
        /*0500*/ 	.word	0x000000ff
        /*0504*/ 	.word	0x00000000
        /*0508*/ 	.short	0x010a
        /*050a*/ 	.byte	0x04
	.zero		1


	//   ....[64]....
        /*050c*/ 	.word	0x00003b70
        /*0510*/ 	.word	0x000000ff
        /*0514*/ 	.word	0x00000000
        /*0518*/ 	.short	0x010a
        /*051a*/ 	.byte	0x04
	.zero		1


	//   ....[65]....
        /*051c*/ 	.word	0x00003c00
        /*0520*/ 	.word	0x000000ff
        /*0524*/ 	.word	0x00000000
        /*0528*/ 	.short	0x010a
        /*052a*/ 	.byte	0x05
	.zero		1


	//   ....[66]....
        /*052c*/ 	.word	0x00003c90
        /*0530*/ 	.word	0x000000ff
        /*0534*/ 	.word	0x00000000
        /*0538*/ 	.short	0x010a
        /*053a*/ 	.byte	0x05
	.zero		1


	//   ....[67]....
        /*053c*/ 	.word	0x00003d20
        /*0540*/ 	.word	0x000000ff
        /*0544*/ 	.word	0x00000000
        /*0548*/ 	.short	0x010a
        /*054a*/ 	.byte	0x04
	.zero		1


	//   ....[68]....
        /*054c*/ 	.word	0x00004280
        /*0550*/ 	.word	0x00000008
        /*0554*/ 	.word	0x00000090
        /*0558*/ 	.short	0x010a
        /*055a*/ 	.byte	0xff
	.zero		1


	//   ....[69]....
        /*055c*/ 	.word	0x000043f0
        /*0560*/ 	.word	0x00000000
        /*0564*/ 	.word	0x00000000
        /*0568*/ 	.short	0x0101
        /*056a*/ 	.byte	0xff
	.zero		1


	//   ....[70]....
        /*056c*/ 	.word	0x000048d0
        /*0570*/ 	.word	0x000000ff
        /*0574*/ 	.word	0x00000088
        /*0578*/ 	.short	0x010a
        /*057a*/ 	.byte	0x15
	.zero		1


	//   ....[71]....
        /*057c*/ 	.word	0x00004a60
        /*0580*/ 	.word	0x000000ff
        /*0584*/ 	.word	0x00000060
        /*0588*/ 	.short	0x010a
        /*058a*/ 	.byte	0x15
	.zero		1


	//   ....[72]....
        /*058c*/ 	.word	0x00004bb0
        /*0590*/ 	.word	0x000000ff
        /*0594*/ 	.word	0x00000040
        /*0598*/ 	.short	0x010b
        /*059a*/ 	.byte	0x15
	.zero		1


	//   ....[73]....
        /*059c*/ 	.word	0x00004bc0
        /*05a0*/ 	.word	0x000000ff
        /*05a4*/ 	.word	0x00000000
        /*05a8*/ 	.short	0x0101
        /*05aa*/ 	.byte	0x32
	.zero		1


	//   ....[74]....
        /*05ac*/ 	.word	0x00004bd0
        /*05b0*/ 	.word	0x000000ff
        /*05b4*/ 	.word	0x00000068
        /*05b8*/ 	.short	0x010a
        /*05ba*/ 	.byte	0x15
	.zero		1


	//   ....[75]....
        /*05bc*/ 	.word	0x00004d20
        /*05c0*/ 	.word	0x000000ff
        /*05c4*/ 	.word	0x00000048
        /*05c8*/ 	.short	0x010b
        /*05ca*/ 	.byte	0x15
	.zero		1


	//   ....[76]....
        /*05cc*/ 	.word	0x00004d30
        /*05d0*/ 	.word	0x000000ff
        /*05d4*/ 	.word	0x00000000
        /*05d8*/ 	.short	0x0101
        /*05da*/ 	.byte	0x31
	.zero		1


	//   ....[77]....
        /*05dc*/ 	.word	0x00004d40
        /*05e0*/ 	.word	0x000000ff
        /*05e4*/ 	.word	0x00000070
        /*05e8*/ 	.short	0x010a
        /*05ea*/ 	.byte	0x15
	.zero		1


	//   ....[78]....
        /*05ec*/ 	.word	0x00004ea0
        /*05f0*/ 	.word	0x000000ff
        /*05f4*/ 	.word	0x00000050
        /*05f8*/ 	.short	0x010b
        /*05fa*/ 	.byte	0x15
	.zero		1


	//   ....[79]....
        /*05fc*/ 	.word	0x00004eb0
        /*0600*/ 	.word	0x000000ff
        /*0604*/ 	.word	0x00000000
        /*0608*/ 	.short	0x0101
        /*060a*/ 	.byte	0x30
	.zero		1


	//   ....[80]....
        /*060c*/ 	.word	0x00004ec0
        /*0610*/ 	.word	0x000000ff
        /*0614*/ 	.word	0x00000078
        /*0618*/ 	.short	0x010a
        /*061a*/ 	.byte	0x15
	.zero		1


	//   ....[81]....
        /*061c*/ 	.word	0x000050c0
        /*0620*/ 	.word	0x000000ff
        /*0624*/ 	.word	0x00000058
        /*0628*/ 	.short	0x010b
        /*062a*/ 	.byte	0x15
	.zero		1


	//   ....[82]....
        /*062c*/ 	.word	0x000050d0
        /*0630*/ 	.word	0x000000ff
        /*0634*/ 	.word	0x00000000
        /*0638*/ 	.short	0x0101
        /*063a*/ 	.byte	0x2b
	.zero		1


	//   ....[83]....
        /*063c*/ 	.word	0x00005100
        /*0640*/ 	.word	0x000000ff
        /*0644*/ 	.word	0x00000060
        /*0648*/ 	.short	0x010a
        /*064a*/ 	.byte	0x15
	.zero		1


	//   ....[84]....
        /*064c*/ 	.word	0x00005120
        /*0650*/ 	.word	0x000000ff
        /*0654*/ 	.word	0x00000068
        /*0658*/ 	.short	0x010a
        /*065a*/ 	.byte	0x15
	.zero		1


	//   ....[85]....
        /*065c*/ 	.word	0x00005140
        /*0660*/ 	.word	0x000000ff
        /*0664*/ 	.word	0x00000070
        /*0668*/ 	.short	0x010a
        /*066a*/ 	.byte	0x15
	.zero		1


	//   ....[86]....
        /*066c*/ 	.word	0x00005180
        /*0670*/ 	.word	0x00000000
        /*0674*/ 	.word	0x00000078
        /*0678*/ 	.short	0x010a
        /*067a*/ 	.byte	0xff
	.zero		1


	//   ....[87]....
        /*067c*/ 	.word	0x000054c0
        /*0680*/ 	.word	0x00000003
        /*0684*/ 	.word	0x00000090
        /*0688*/ 	.short	0x010a
        /*068a*/ 	.byte	0xff
	.zero		1


	//   ....[88]....
        /*068c*/ 	.word	0x00005640
        /*0690*/ 	.word	0x00000000
        /*0694*/ 	.word	0x00000000
        /*0698*/ 	.short	0x0101
        /*069a*/ 	.byte	0xff
	.zero		1


	//   ....[89]....
        /*069c*/ 	.word	0x000061e0
        /*06a0*/ 	.word	0x000000ff
        /*06a4*/ 	.word	0x00000040
        /*06a8*/ 	.short	0x010a
        /*06aa*/ 	.byte	0x2c
	.zero		1


	//   ....[90]....
        /*06ac*/ 	.word	0x00006250
        /*06b0*/ 	.word	0x00000062
        /*06b4*/ 	.word	0x000000b0
        /*06b8*/ 	.short	0x010a
        /*06ba*/ 	.byte	0xff
	.zero		1


	//   ....[91]....
        /*06bc*/ 	.word	0x00006370
        /*06c0*/ 	.word	0x000000ff
        /*06c4*/ 	.word	0x00000040
        /*06c8*/ 	.short	0x010a
        /*06ca*/ 	.byte	0x2c
	.zero		1


	//   ....[92]....
        /*06cc*/ 	.word	0x00006470
        /*06d0*/ 	.word	0x00000062
        /*06d4*/ 	.word	0x000000b0
        /*06d8*/ 	.short	0x010a
        /*06da*/ 	.byte	0xff
	.zero		1


	//   ....[93]....
        /*06dc*/ 	.word	0x00006f70
        /*06e0*/ 	.word	0x00000000
        /*06e4*/ 	.word	0x00000000
        /*06e8*/ 	.short	0x0101
        /*06ea*/ 	.byte	0xff
	.zero		1


	//   ....[94]....
        /*06ec*/ 	.word	0x00006f80
        /*06f0*/ 	.word	0x00000003
        /*06f4*/ 	.word	0x00000040
        /*06f8*/ 	.short	0x010a
        /*06fa*/ 	.byte	0xff
	.zero		1


	//   ....[95]....
        /*06fc*/ 	.word	0x00007050
        /*0700*/ 	.word	0x00000003
        /*0704*/ 	.word	0x00000040
        /*0708*/ 	.short	0x010a
        /*070a*/ 	.byte	0xff
	.zero		1


	//   ....[96]....
        /*070c*/ 	.word	0x00007be0
        /*0710*/ 	.word	0x00000066
        /*0714*/ 	.word	0x00000000
        /*0718*/ 	.short	0x0101
        /*071a*/ 	.byte	0xff
	.zero		1


	//   ....[97]....
        /*071c*/ 	.word	0x00007c00
        /*0720*/ 	.word	0x0000003f
        /*0724*/ 	.word	0x00000040
        /*0728*/ 	.short	0x010a
        /*072a*/ 	.byte	0xff
	.zero		1


	//   ....[98]....
        /*072c*/ 	.word	0x00007cc0
        /*0730*/ 	.word	0x0000003f
        /*0734*/ 	.word	0x00000040
        /*0738*/ 	.short	0x010a
        /*073a*/ 	.byte	0xff
	.zero		1


	//   ....[99]....
        /*073c*/ 	.word	0x00008840
        /*0740*/ 	.word	0x00000066
        /*0744*/ 	.word	0x00000000
        /*0748*/ 	.short	0x0101
        /*074a*/ 	.byte	0xff
	.zero		1


	//   ....[100]....
        /*074c*/ 	.word	0x00008860
        /*0750*/ 	.word	0x0000006c
        /*0754*/ 	.word	0x00000040
        /*0758*/ 	.short	0x010a
        /*075a*/ 	.byte	0xff
	.zero		1


	//   ....[101]....
        /*075c*/ 	.word	0x00008920
        /*0760*/ 	.word	0x0000006c
        /*0764*/ 	.word	0x00000040
        /*0768*/ 	.short	0x010a
        /*076a*/ 	.byte	0xff
	.zero		1


	//   ....[102]....
        /*076c*/ 	.word	0x00008d60
        /*0770*/ 	.word	0x000000ff
        /*0774*/ 	.word	0x00000000
        /*0778*/ 	.short	0x0101
        /*077a*/ 	.byte	0x04
	.zero		1


	//   ....[103]....
        /*077c*/ 	.word	0x00009510
        /*0780*/ 	.word	0x00000002
        /*0784*/ 	.word	0x00000000
        /*0788*/ 	.short	0x0101
        /*078a*/ 	.byte	0xff
	.zero		1


	//   ....[104]....
        /*078c*/ 	.word	0x000097c0
        /*0790*/ 	.word	0x000000ff
        /*0794*/ 	.word	0x00000000
        /*0798*/ 	.short	0x0101
        /*079a*/ 	.byte	0x04
	.zero		1


	//   ....[105]....
        /*079c*/ 	.word	0x000097e0
        /*07a0*/ 	.word	0x00000000
        /*07a4*/ 	.word	0x00000100
        /*07a8*/ 	.short	0x010a
        /*07aa*/ 	.byte	0xff
	.zero		1


	//   ....[106]....
        /*07ac*/ 	.word	0x00009840
        /*07b0*/ 	.word	0x00000000
        /*07b4*/ 	.word	0x00000020
        /*07b8*/ 	.short	0x010a
        /*07ba*/ 	.byte	0xff
	.zero		1


	//   ....[107]....
        /*07bc*/ 	.word	0x000098a0
        /*07c0*/ 	.word	0x00000000
        /*07c4*/ 	.word	0x00000020
        /*07c8*/ 	.short	0x010a
        /*07ca*/ 	.byte	0xff
	.zero		1


	//   ....[108]....
        /*07cc*/ 	.word	0x000098f0
        /*07d0*/ 	.word	0x00000003
        /*07d4*/ 	.word	0x00000090
        /*07d8*/ 	.short	0x010a
        /*07da*/ 	.byte	0xff
	.zero		1


	//   ....[109]....
        /*07dc*/ 	.word	0x00009950
        /*07e0*/ 	.word	0x00000000
        /*07e4*/ 	.word	0x00000000
        /*07e8*/ 	.short	0x010a
        /*07ea*/ 	.byte	0xff
	.zero		1


	//   ....[110]....
        /*07ec*/ 	.word	0x000099b0
        /*07f0*/ 	.word	0x00000000
        /*07f4*/ 	.word	0x00000000
        /*07f8*/ 	.short	0x010a
        /*07fa*/ 	.byte	0xff
	.zero		1


	//   ....[111]....
        /*07fc*/ 	.word	0x00009a10
        /*0800*/ 	.word	0x00000000
        /*0804*/ 	.word	0x00000000
        /*0808*/ 	.short	0x010a
        /*080a*/ 	.byte	0xff
	.zero		1


	//   ....[112]....
        /*080c*/ 	.word	0x00009a60
        /*0810*/ 	.word	0x00000002
        /*0814*/ 	.word	0x000000f0
        /*0818*/ 	.short	0x010a
        /*081a*/ 	.byte	0xff
	.zero		1


	//   ....[113]....
        /*081c*/ 	.word	0x00009ac0
        /*0820*/ 	.word	0x00000002
        /*0824*/ 	.word	0x000000a0
        /*0828*/ 	.short	0x010a
        /*082a*/ 	.byte	0xff
	.zero		1


	//   ....[114]....
        /*082c*/ 	.word	0x00009b10
        /*0830*/ 	.word	0x00000002
        /*0834*/ 	.word	0x00000090
        /*0838*/ 	.short	0x010a
        /*083a*/ 	.byte	0xff
	.zero		1


	//   ....[115]....
        /*083c*/ 	.word	0x00009b70
        /*0840*/ 	.word	0x00000000
        /*0844*/ 	.word	0x000000a0
        /*0848*/ 	.short	0x010a
        /*084a*/ 	.byte	0xff
	.zero		1


	//   ....[116]....
        /*084c*/ 	.word	0x00009bc0
        /*0850*/ 	.word	0x00000000
        /*0854*/ 	.word	0x00000090
        /*0858*/ 	.short	0x010a
        /*085a*/ 	.byte	0xff
	.zero		1


	//   ....[117]....
        /*085c*/ 	.word	0x00009c20
        /*0860*/ 	.word	0x00000003
        /*0864*/ 	.word	0x000000d0
        /*0868*/ 	.short	0x010a
        /*086a*/ 	.byte	0xff
	.zero		1


	//   ....[118]....
        /*086c*/ 	.word	0x00009c80
        /*0870*/ 	.word	0x00000000
        /*0874*/ 	.word	0x00000000
        /*0878*/ 	.short	0x010a
        /*087a*/ 	.byte	0xff
	.zero		1


	//   ....[119]....
        /*087c*/ 	.word	0x00009ce0
        /*0880*/ 	.word	0x00000000
        /*0884*/ 	.word	0x00000000
        /*0888*/ 	.short	0x010a
        /*088a*/ 	.byte	0xff
	.zero		1


	//   ....[120]....
        /*088c*/ 	.word	0x00009d40
        /*0890*/ 	.word	0x00000000
        /*0894*/ 	.word	0x00000000
        /*0898*/ 	.short	0x010a
        /*089a*/ 	.byte	0xff
	.zero		1


	//   ....[121]....
        /*089c*/ 	.word	0x00009da0
        /*08a0*/ 	.word	0x00000000
        /*08a4*/ 	.word	0x00000000
        /*08a8*/ 	.short	0x010a
        /*08aa*/ 	.byte	0xff
	.zero		1


	//   ....[122]....
        /*08ac*/ 	.word	0x00009e00
        /*08b0*/ 	.word	0x00000000
        /*08b4*/ 	.word	0x00000000
        /*08b8*/ 	.short	0x010a
        /*08ba*/ 	.byte	0xff
	.zero		1


	//   ....[123]....
        /*08bc*/ 	.word	0x00009e50
        /*08c0*/ 	.word	0x00000008
        /*08c4*/ 	.word	0x00000090
        /*08c8*/ 	.short	0x010a
        /*08ca*/ 	.byte	0xff
	.zero		1


	//   ....[124]....
        /*08cc*/ 	.word	0x00009eb0
        /*08d0*/ 	.word	0x00000000
        /*08d4*/ 	.word	0x00000088
        /*08d8*/ 	.short	0x010a
        /*08da*/ 	.byte	0xff
	.zero		1


	//   ....[125]....
        /*08dc*/ 	.word	0x00009f10
        /*08e0*/ 	.word	0x00000005
        /*08e4*/ 	.word	0x00000060
        /*08e8*/ 	.short	0x010a
        /*08ea*/ 	.byte	0xff
	.zero		1


	//   ....[126]....
        /*08ec*/ 	.word	0x00009f70
        /*08f0*/ 	.word	0x00000005
        /*08f4*/ 	.word	0x00000068
        /*08f8*/ 	.short	0x010a
        /*08fa*/ 	.byte	0xff
	.zero		1


	//   ....[127]....
        /*08fc*/ 	.word	0x00009fd0
        /*0900*/ 	.word	0x00000005
        /*0904*/ 	.word	0x00000070
        /*0908*/ 	.short	0x010a
        /*090a*/ 	.byte	0xff
	.zero		1


	//   ....[128]....
        /*090c*/ 	.word	0x0000a030
        /*0910*/ 	.word	0x00000005
        /*0914*/ 	.word	0x00000078
        /*0918*/ 	.short	0x010a
        /*091a*/ 	.byte	0xff
	.zero		1


	//   ....[129]....
        /*091c*/ 	.word	0x0000a090
        /*0920*/ 	.word	0x00000000
        /*0924*/ 	.word	0x00000060
        /*0928*/ 	.short	0x010a
        /*092a*/ 	.byte	0xff
	.zero		1


	//   ....[130]....
        /*092c*/ 	.word	0x0000a0f0
        /*0930*/ 	.word	0x00000000
        /*0934*/ 	.word	0x00000068
        /*0938*/ 	.short	0x010a
        /*093a*/ 	.byte	0xff
	.zero		1


	//   ....[131]....
        /*093c*/ 	.word	0x0000a150
        /*0940*/ 	.word	0x00000000
        /*0944*/ 	.word	0x00000070
        /*0948*/ 	.short	0x010a
        /*094a*/ 	.byte	0xff
	.zero		1


	//   ....[132]....
        /*094c*/ 	.word	0x0000a1a0
        /*0950*/ 	.word	0x00000003
        /*0954*/ 	.word	0x00000090
        /*0958*/ 	.short	0x010a
        /*095a*/ 	.byte	0xff
	.zero		1


	//   ....[133]....
        /*095c*/ 	.word	0x0000a200
        /*0960*/ 	.word	0x00000000
        /*0964*/ 	.word	0x00000040
        /*0968*/ 	.short	0x010a
        /*096a*/ 	.byte	0xff
	.zero		1


	//   ....[134]....
        /*096c*/ 	.word	0x0000a250
        /*0970*/ 	.word	0x00000062
        /*0974*/ 	.word	0x000000b0
        /*0978*/ 	.short	0x010a
        /*097a*/ 	.byte	0xff
	.zero		1


	//   ....[135]....
        /*097c*/ 	.word	0x0000a2a0
        /*0980*/ 	.word	0x00000003
        /*0984*/ 	.word	0x00000040
        /*0988*/ 	.short	0x010a
        /*098a*/ 	.byte	0xff
	.zero		1


	//   ....[136]....
        /*098c*/ 	.word	0x0000a2f0
        /*0990*/ 	.word	0x0000003f
        /*0994*/ 	.word	0x00000040
        /*0998*/ 	.short	0x010a
        /*099a*/ 	.byte	0xff
	.zero		1


	//   ....[137]....
        /*099c*/ 	.word	0x0000a340
        /*09a0*/ 	.word	0x0000006c
        /*09a4*/ 	.word	0x00000040
        /*09a8*/ 	.short	0x010a
        /*09aa*/ 	.byte	0xff
	.zero		1


	//----- nvinfo : EIATTR_NUM_MBARRIERS
	.align		4
.L_47:
        /*09ac*/ 	.byte	0x03, 0x38
        /*09ae*/ 	.short	0x0022


	//----- nvinfo : EIATTR_EXIT_INSTR_OFFSETS
	.align		4
        /*09b0*/ 	.byte	0x04, 0x1c
        /*09b2*/ 	.short	(.L_49 - .L_48)


	//   ....[0]....
.L_48:
        /*09b4*/ 	.word	0x00002a90


	//   ....[1]....
        /*09b8*/ 	.word	0x00002fa0


	//   ....[2]....
        /*09bc*/ 	.word	0x00003000


	//   ....[3]....
        /*09c0*/ 	.word	0x00003f80


	//   ....[4]....
        /*09c4*/ 	.word	0x000051b0


	//   ....[5]....
        /*09c8*/ 	.word	0x000051f0


	//   ....[6]....
        /*09cc*/ 	.word	0x000096a0


	//   ....[7]....
        /*09d0*/ 	.word	0x00009720


	//   ....[8]....
        /*09d4*/ 	.word	0x00009750


	//   ....[9]....
        /*09d8*/ 	.word	0x000097d0


	//----- nvinfo : EIATTR_MAX_THREADS
	.align		4
.L_49:
        /*09dc*/ 	.byte	0x04, 0x05
        /*09de*/ 	.short	(.L_51 - .L_50)
.L_50:
        /*09e0*/ 	.word	0x00000100
        /*09e4*/ 	.word	0x00000001
        /*09e8*/ 	.word	0x00000001


	//----- nvinfo : EIATTR_CRS_STACK_SIZE
	.align		4
.L_51:
        /*09ec*/ 	.byte	0x04, 0x1e
        /*09ee*/ 	.short	(.L_53 - .L_52)
.L_52:
        /*09f0*/ 	.word	0x00000000


	//----- nvinfo : EIATTR_CBANK_PARAM_SIZE
	.align		4
.L_53:
        /*09f4*/ 	.byte	0x03, 0x19
        /*09f6*/ 	.short	0x0800


	//----- nvinfo : EIATTR_PARAM_CBANK
	.align		4
        /*09f8*/ 	.byte	0x04, 0x0a
        /*09fa*/ 	.short	(.L_55 - .L_54)
	.align		4
.L_54:
        /*09fc*/ 	.word	index@(.nv.constant0._ZN7cutlass13device_kernelINS_4gemm6kernel13GemmUniversalIN4cute5tupleIJiiiiEEENS1_10collective13CollectiveMmaINS1_35MainloopSm100TmaUmmaWarpSpecializedILi4ELi2ELi4ENS5_IJNS4_1CILi8EEENSA_ILi1EEESC_EEEEENS5_IJNSA_ILi64EEENSA_ILi256EEESF_EEENS_10bfloat16_tENS5_IJlSC_lEEESI_SJ_NS4_8TiledMMAINS4_8MMA_AtomIJNS4_20SM100_MMA_F16BF16_SSISI_SI_fLi64ELi256ELNS4_4UMMA5MajorE0ELSO_0ELNSN_7ScaleInE0ELSP_0EEEEEENS4_6LayoutINS5_IJSC_SC_SC_EEENS5_IJNSA_ILi0EEESU_SU_EEEEENS5_IJNS4_10UnderscoreESX_SX_EEEEENS4_13SM90_TMA_LOADENS4_14ComposedLayoutINS4_7SwizzleILi3ELi4ELi3EEENS4_18smem_ptr_flag_bitsILi16EEENSS_INS5_IJSB_SF_EEENS5_IJSF_SC_EEEEEEEvNS4_8identityENS4_23SM90_TMA_LOAD_MULTICASTES19_vS1A_EENS_8epilogue10collective18CollectiveEpilogueINS1D_23Sm100TmaWarpSpecializedILi4ELi2ELi32ELb1ELb0EEEJSH_NS5_IJNSS_ISF_SC_EES1I_EEESI_SJ_SI_SJ_NS1D_6fusion15FusionCallbacksIS1H_NS1K_17LinearCombinationISI_fSI_fLNS_15FloatRoundStyleE2EEESH_S1J_JEEENS4_5SM1004TMEM4LOAD26SM100_TMEM_LOAD_16dp256b8xES10_S19_NS4_17SM75_U32x4_LDSM_NENS4_14SM90_TMA_STOREES19_NS4_17SM90_U32x4_STSM_NENS4_39AutoVectorizingCopyWithAssumedAlignmentILi128EEEEEEvvEEEEvNT_6ParamsE)
        /*0a00*/ 	.short	0x0380
        /*0a02*/ 	.short	0x0800


	//----- nvinfo : EIATTR_SW_WAR
	.align		4
.L_55:
        /*0a04*/ 	.byte	0x04, 0x36
        /*0a06*/ 	.short	(.L_57 - .L_56)
.L_56:
        /*0a08*/ 	.word	0x00000008
.L_57:


//--------------------- .nv.callgraph             --------------------------
	.section	.nv.callgraph,"",@"SHT_CUDA_CALLGRAPH"
	.align	4
	.sectionentsize	8
	.align		4
        /*0000*/ 	.word	0x00000000
	.align		4
        /*0004*/ 	.word	0xffffffff
	.align		4
        /*0008*/ 	.word	index@(_ZN7cutlass13device_kernelINS_4gemm6kernel13GemmUniversalIN4cute5tupleIJiiiiEEENS1_10collective13CollectiveMmaINS1_35MainloopSm100TmaUmmaWarpSpecializedILi4ELi2ELi4ENS5_IJNS4_1CILi8EEENSA_ILi1EEESC_EEEEENS5_IJNSA_ILi64EEENSA_ILi256EEESF_EEENS_10bfloat16_tENS5_IJlSC_lEEESI_SJ_NS4_8TiledMMAINS4_8MMA_AtomIJNS4_20SM100_MMA_F16BF16_SSISI_SI_fLi64ELi256ELNS4_4UMMA5MajorE0ELSO_0ELNSN_7ScaleInE0ELSP_0EEEEEENS4_6LayoutINS5_IJSC_SC_SC_EEENS5_IJNSA_ILi0EEESU_SU_EEEEENS5_IJNS4_10UnderscoreESX_SX_EEEEENS4_13SM90_TMA_LOADENS4_14ComposedLayoutINS4_7SwizzleILi3ELi4ELi3EEENS4_18smem_ptr_flag_bitsILi16EEENSS_INS5_IJSB_SF_EEENS5_IJSF_SC_EEEEEEEvNS4_8identityENS4_23SM90_TMA_LOAD_MULTICASTES19_vS1A_EENS_8epilogue10collective18CollectiveEpilogueINS1D_23Sm100TmaWarpSpecializedILi4ELi2ELi32ELb1ELb0EEEJSH_NS5_IJNSS_ISF_SC_EES1I_EEESI_SJ_SI_SJ_NS1D_6fusion15FusionCallbacksIS1H_NS1K_17LinearCombinationISI_fSI_fLNS_15FloatRoundStyleE2EEESH_S1J_JEEENS4_5SM1004TMEM4LOAD26SM100_TMEM_LOAD_16dp256b8xES10_S19_NS4_17SM75_U32x4_LDSM_NENS4_14SM90_TMA_STOREES19_NS4_17SM90_U32x4_STSM_NENS4_39AutoVectorizingCopyWithAssumedAlignmentILi128EEEEEEvvEEEEvNT_6ParamsE)
	.align		4
        /*000c*/ 	.word	index@(__assertfail)
	.align		4
        /*0010*/ 	.word	0x00000000
	.align		4
        /*0014*/ 	.word	0xfffffffe
	.align		4
        /*0018*/ 	.word	0x00000000
	.align		4
        /*001c*/ 	.word	0xfffffffd
	.align		4
        /*0020*/ 	.word	0x00000000
	.align		4
        /*0024*/ 	.word	0xfffffffc


//--------------------- .nv.constant4             --------------------------
	.section	.nv.constant4,"a",@progbits
	.align	8
	.align		8
.nv.constant4:
        /*0000*/ 	.dword	__assertfail
	.align		8
        /*0008*/ 	.dword	__unnamed_1
	.align		8
        /*0010*/ 	.dword	__unnamed_2
	.align		8
        /*0018*/ 	.dword	_ZN40_INTERNAL_e44e7e06_4_k_cu_fc761f39_243864cuda3std3__45__cpo5beginE
	.align		8
        /*0020*/ 	.dword	_ZN40_INTERNAL_e44e7e06_4_k_cu_fc761f39_243864cuda3std3__45__cpo3endE
	.align		8
        /*0028*/ 	.dword	_ZN40_INTERNAL_e44e7e06_4_k_cu_fc761f39_243864cuda3std3__45__cpo6cbeginE
	.align		8
        /*0030*/ 	.dword	_ZN40_INTERNAL_e44e7e06_4_k_cu_fc761f39_243864cuda3std3__45__cpo4cendE
	.align		8
        /*0038*/ 	.dword	_ZN40_INTERNAL_e44e7e06_4_k_cu_fc761f39_243864cuda3std3__442_GLOBAL__N__e44e7e06_4_k_cu_fc761f39_243866ignoreE
	.align		8
        /*0040*/ 	.dword	_ZN40_INTERNAL_e44e7e06_4_k_cu_fc761f39_243864cuda3std3__419piecewise_constructE
	.align		8
        /*0048*/ 	.dword	_ZN40_INTERNAL_e44e7e06_4_k_cu_fc761f39_243864cuda3std3__48in_placeE
	.align		8
        /*0050*/ 	.dword	_ZN40_INTERNAL_e44e7e06_4_k_cu_fc761f39_243864cuda3std6ranges3__45__cpo4swapE
	.align		8
        /*0058*/ 	.dword	_ZN40_INTERNAL_e44e7e06_4_k_cu_fc761f39_243864cuda3std6ranges3__45__cpo9iter_moveE
	.align		8
        /*0060*/ 	.dword	_ZN40_INTERNAL_e44e7e06_4_k_cu_fc761f39_243864cute7productE
	.align		8
        /*0068*/ 	.dword	_ZN40_INTERNAL_e44e7e06_4_k_cu_fc761f39_243864cute1_E
	.align		8
        /*0070*/ 	.dword	$str$25
	.align		8
        /*0078*/ 	.dword	$str$26
	.align		8
        /*0080*/ 	.dword	$str$27
	.align		8
        /*0088*/ 	.dword	$str$28


//--------------------- .text._ZN7cutlass13device_kernelINS_4gemm6kernel13GemmUniversalIN4cute5tupleIJiiiiEEENS1_10collective13CollectiveMmaINS1_35MainloopSm100TmaUmmaWarpSpecializedILi4ELi2ELi4ENS5_IJNS4_1CILi8EEENSA_ILi1EEESC_EEEEENS5_IJNSA_ILi64EEENSA_ILi256EEESF_EEENS_10bfloat16_tENS5_IJlSC_lEEESI_SJ_NS4_8TiledMMAINS4_8MMA_AtomIJNS4_20SM100_MMA_F16BF16_SSISI_SI_fLi64ELi256ELNS4_4UMMA5MajorE0ELSO_0ELNSN_7ScaleInE0ELSP_0EEEEEENS4_6LayoutINS5_IJSC_SC_SC_EEENS5_IJNSA_ILi0EEESU_SU_EEEEENS5_IJNS4_10UnderscoreESX_SX_EEEEENS4_13SM90_TMA_LOADENS4_14ComposedLayoutINS4_7SwizzleILi3ELi4ELi3EEENS4_18smem_ptr_flag_bitsILi16EEENSS_INS5_IJSB_SF_EEENS5_IJSF_SC_EEEEEEEvNS4_8identityENS4_23SM90_TMA_LOAD_MULTICASTES19_vS1A_EENS_8epilogue10collective18CollectiveEpilogueINS1D_23Sm100TmaWarpSpecializedILi4ELi2ELi32ELb1ELb0EEEJSH_NS5_IJNSS_ISF_SC_EES1I_EEESI_SJ_SI_SJ_NS1D_6fusion15FusionCallbacksIS1H_NS1K_17LinearCombinationISI_fSI_fLNS_15FloatRoundStyleE2EEESH_S1J_JEEENS4_5SM1004TMEM4LOAD26SM100_TMEM_LOAD_16dp256b8xES10_S19_NS4_17SM75_U32x4_LDSM_NENS4_14SM90_TMA_STOREES19_NS4_17SM90_U32x4_STSM_NENS4_39AutoVectorizingCopyWithAssumedAlignmentILi128EEEEEEvvEEEEvNT_6ParamsE --------------------------
	.section	.text._ZN7cutlass13device_kernelINS_4gemm6kernel13GemmUniversalIN4cute5tupleIJiiiiEEENS1_10collective13CollectiveMmaINS1_35MainloopSm100TmaUmmaWarpSpecializedILi4ELi2ELi4ENS5_IJNS4_1CILi8EEENSA_ILi1EEESC_EEEEENS5_IJNSA_ILi64EEENSA_ILi256EEESF_EEENS_10bfloat16_tENS5_IJlSC_lEEESI_SJ_NS4_8TiledMMAINS4_8MMA_AtomIJNS4_20SM100_MMA_F16BF16_SSISI_SI_fLi64ELi256ELNS4_4UMMA5MajorE0ELSO_0ELNSN_7ScaleInE0ELSP_0EEEEEENS4_6LayoutINS5_IJSC_SC_SC_EEENS5_IJNSA_ILi0EEESU_SU_EEEEENS5_IJNS4_10UnderscoreESX_SX_EEEEENS4_13SM90_TMA_LOADENS4_14ComposedLayoutINS4_7SwizzleILi3ELi4ELi3EEENS4_18smem_ptr_flag_bitsILi16EEENSS_INS5_IJSB_SF_EEENS5_IJSF_SC_EEEEEEEvNS4_8identityENS4_23SM90_TMA_LOAD_MULTICASTES19_vS1A_EENS_8epilogue10collective18CollectiveEpilogueINS1D_23Sm100TmaWarpSpecializedILi4ELi2ELi32ELb1ELb0EEEJSH_NS5_IJNSS_ISF_SC_EES1I_EEESI_SJ_SI_SJ_NS1D_6fusion15FusionCallbacksIS1H_NS1K_17LinearCombinationISI_fSI_fLNS_15FloatRoundStyleE2EEESH_S1J_JEEENS4_5SM1004TMEM4LOAD26SM100_TMEM_LOAD_16dp256b8xES10_S19_NS4_17SM75_U32x4_LDSM_NENS4_14SM90_TMA_STOREES19_NS4_17SM90_U32x4_STSM_NENS4_39AutoVectorizingCopyWithAssumedAlignmentILi128EEEEEEvvEEEEvNT_6ParamsE,"ax",@progbits
	.align	128
.text._ZN7cutlass13device_kernelINS_4gemm6kernel13GemmUniversalIN4cute5tupleIJiiiiEEENS1_10collective13CollectiveMmaINS1_35MainloopSm100TmaUmmaWarpSpecializedILi4ELi2ELi4ENS5_IJNS4_1CILi8EEENSA_ILi1EEESC_EEEEENS5_IJNSA_ILi64EEENSA_ILi256EEESF_EEENS_10bfloat16_tENS5_IJlSC_lEEESI_SJ_NS4_8TiledMMAINS4_8MMA_AtomIJNS4_20SM100_MMA_F16BF16_SSISI_SI_fLi64ELi256ELNS4_4UMMA5MajorE0ELSO_0ELNSN_7ScaleInE0ELSP_0EEEEEENS4_6LayoutINS5_IJSC_SC_SC_EEENS5_IJNSA_ILi0EEESU_SU_EEEEENS5_IJNS4_10UnderscoreESX_SX_EEEEENS4_13SM90_TMA_LOADENS4_14ComposedLayoutINS4_7SwizzleILi3ELi4ELi3EEENS4_18smem_ptr_flag_bitsILi16EEENSS_INS5_IJSB_SF_EEENS5_IJSF_SC_EEEEEEEvNS4_8identityENS4_23SM90_TMA_LOAD_MULTICASTES19_vS1A_EENS_8epilogue10collective18CollectiveEpilogueINS1D_23Sm100TmaWarpSpecializedILi4ELi2ELi32ELb1ELb0EEEJSH_NS5_IJNSS_ISF_SC_EES1I_EEESI_SJ_SI_SJ_NS1D_6fusion15FusionCallbacksIS1H_NS1K_17LinearCombinationISI_fSI_fLNS_15FloatRoundStyleE2EEESH_S1J_JEEENS4_5SM1004TMEM4LOAD26SM100_TMEM_LOAD_16dp256b8xES10_S19_NS4_17SM75_U32x4_LDSM_NENS4_14SM90_TMA_STOREES19_NS4_17SM90_U32x4_STSM_NENS4_39AutoVectorizingCopyWithAssumedAlignmentILi128EEEEEEvvEEEEvNT_6ParamsE:
        .type           _ZN7cutlass13device_kernelINS_4gemm6kernel13GemmUniversalIN4cute5tupleIJiiiiEEENS1_10collective13CollectiveMmaINS1_35MainloopSm100TmaUmmaWarpSpecializedILi4ELi2ELi4ENS5_IJNS4_1CILi8EEENSA_ILi1EEESC_EEEEENS5_IJNSA_ILi64EEENSA_ILi256EEESF_EEENS_10bfloat16_tENS5_IJlSC_lEEESI_SJ_NS4_8TiledMMAINS4_8MMA_AtomIJNS4_20SM100_MMA_F16BF16_SSISI_SI_fLi64ELi256ELNS4_4UMMA5MajorE0ELSO_0ELNSN_7ScaleInE0ELSP_0EEEEEENS4_6LayoutINS5_IJSC_SC_SC_EEENS5_IJNSA_ILi0EEESU_SU_EEEEENS5_IJNS4_10UnderscoreESX_SX_EEEEENS4_13SM90_TMA_LOADENS4_14ComposedLayoutINS4_7SwizzleILi3ELi4ELi3EEENS4_18smem_ptr_flag_bitsILi16EEENSS_INS5_IJSB_SF_EEENS5_IJSF_SC_EEEEEEEvNS4_8identityENS4_23SM90_TMA_LOAD_MULTICASTES19_vS1A_EENS_8epilogue10collective18CollectiveEpilogueINS1D_23Sm100TmaWarpSpecializedILi4ELi2ELi32ELb1ELb0EEEJSH_NS5_IJNSS_ISF_SC_EES1I_EEESI_SJ_SI_SJ_NS1D_6fusion15FusionCallbacksIS1H_NS1K_17LinearCombinationISI_fSI_fLNS_15FloatRoundStyleE2EEESH_S1J_JEEENS4_5SM1004TMEM4LOAD26SM100_TMEM_LOAD_16dp256b8xES10_S19_NS4_17SM75_U32x4_LDSM_NENS4_14SM90_TMA_STOREES19_NS4_17SM90_U32x4_STSM_NENS4_39AutoVectorizingCopyWithAssumedAlignmentILi128EEEEEEvvEEEEvNT_6ParamsE,@function
        .size           _ZN7cutlass13device_kernelINS_4gemm6kernel13GemmUniversalIN4cute5tupleIJiiiiEEENS1_10collective13CollectiveMmaINS1_35MainloopSm100TmaUmmaWarpSpecializedILi4ELi2ELi4ENS5_IJNS4_1CILi8EEENSA_ILi1EEESC_EEEEENS5_IJNSA_ILi64EEENSA_ILi256EEESF_EEENS_10bfloat16_tENS5_IJlSC_lEEESI_SJ_NS4_8TiledMMAINS4_8MMA_AtomIJNS4_20SM100_MMA_F16BF16_SSISI_SI_fLi64ELi256ELNS4_4UMMA5MajorE0ELSO_0ELNSN_7ScaleInE0ELSP_0EEEEEENS4_6LayoutINS5_IJSC_SC_SC_EEENS5_IJNSA_ILi0EEESU_SU_EEEEENS5_IJNS4_10UnderscoreESX_SX_EEEEENS4_13SM90_TMA_LOADENS4_14ComposedLayoutINS4_7SwizzleILi3ELi4ELi3EEENS4_18smem_ptr_flag_bitsILi16EEENSS_INS5_IJSB_SF_EEENS5_IJSF_SC_EEEEEEEvNS4_8identityENS4_23SM90_TMA_LOAD_MULTICASTES19_vS1A_EENS_8epilogue10collective18CollectiveEpilogueINS1D_23Sm100TmaWarpSpecializedILi4ELi2ELi32ELb1ELb0EEEJSH_NS5_IJNSS_ISF_SC_EES1I_EEESI_SJ_SI_SJ_NS1D_6fusion15FusionCallbacksIS1H_NS1K_17LinearCombinationISI_fSI_fLNS_15FloatRoundStyleE2EEESH_S1J_JEEENS4_5SM1004TMEM4LOAD26SM100_TMEM_LOAD_16dp256b8xES10_S19_NS4_17SM75_U32x4_LDSM_NENS4_14SM90_TMA_STOREES19_NS4_17SM90_U32x4_STSM_NENS4_39AutoVectorizingCopyWithAssumedAlignmentILi128EEEEEEvvEEEEvNT_6ParamsE,(.L_x_183 - _ZN7cutlass13device_kernelINS_4gemm6kernel13GemmUniversalIN4cute5tupleIJiiiiEEENS1_10collective13CollectiveMmaINS1_35MainloopSm100TmaUmmaWarpSpecializedILi4ELi2ELi4ENS5_IJNS4_1CILi8EEENSA_ILi1EEESC_EEEEENS5_IJNSA_ILi64EEENSA_ILi256EEESF_EEENS_10bfloat16_tENS5_IJlSC_lEEESI_SJ_NS4_8TiledMMAINS4_8MMA_AtomIJNS4_20SM100_MMA_F16BF16_SSISI_SI_fLi64ELi256ELNS4_4UMMA5MajorE0ELSO_0ELNSN_7ScaleInE0ELSP_0EEEEEENS4_6LayoutINS5_IJSC_SC_SC_EEENS5_IJNSA_ILi0EEESU_SU_EEEEENS5_IJNS4_10UnderscoreESX_SX_EEEEENS4_13SM90_TMA_LOADENS4_14ComposedLayoutINS4_7SwizzleILi3ELi4ELi3EEENS4_18smem_ptr_flag_bitsILi16EEENSS_INS5_IJSB_SF_EEENS5_IJSF_SC_EEEEEEEvNS4_8identityENS4_23SM90_TMA_LOAD_MULTICASTES19_vS1A_EENS_8epilogue10collective18CollectiveEpilogueINS1D_23Sm100TmaWarpSpecializedILi4ELi2ELi32ELb1ELb0EEEJSH_NS5_IJNSS_ISF_SC_EES1I_EEESI_SJ_SI_SJ_NS1D_6fusion15FusionCallbacksIS1H_NS1K_17LinearCombinationISI_fSI_fLNS_15FloatRoundStyleE2EEESH_S1J_JEEENS4_5SM1004TMEM4LOAD26SM100_TMEM_LOAD_16dp256b8xES10_S19_NS4_17SM75_U32x4_LDSM_NENS4_14SM90_TMA_STOREES19_NS4_17SM90_U32x4_STSM_NENS4_39AutoVectorizingCopyWithAssumedAlignmentILi128EEEEEEvvEEEEvNT_6ParamsE)
        .other          _ZN7cutlass13device_kernelINS_4gemm6kernel13GemmUniversalIN4cute5tupleIJiiiiEEENS1_10collective13CollectiveMmaINS1_35MainloopSm100TmaUmmaWarpSpecializedILi4ELi2ELi4ENS5_IJNS4_1CILi8EEENSA_ILi1EEESC_EEEEENS5_IJNSA_ILi64EEENSA_ILi256EEESF_EEENS_10bfloat16_tENS5_IJlSC_lEEESI_SJ_NS4_8TiledMMAINS4_8MMA_AtomIJNS4_20SM100_MMA_F16BF16_SSISI_SI_fLi64ELi256ELNS4_4UMMA5MajorE0ELSO_0ELNSN_7ScaleInE0ELSP_0EEEEEENS4_6LayoutINS5_IJSC_SC_SC_EEENS5_IJNSA_ILi0EEESU_SU_EEEEENS5_IJNS4_10UnderscoreESX_SX_EEEEENS4_13SM90_TMA_LOADENS4_14ComposedLayoutINS4_7SwizzleILi3ELi4ELi3EEENS4_18smem_ptr_flag_bitsILi16EEENSS_INS5_IJSB_SF_EEENS5_IJSF_SC_EEEEEEEvNS4_8identityENS4_23SM90_TMA_LOAD_MULTICASTES19_vS1A_EENS_8epilogue10collective18CollectiveEpilogueINS1D_23Sm100TmaWarpSpecializedILi4ELi2ELi32ELb1ELb0EEEJSH_NS5_IJNSS_ISF_SC_EES1I_EEESI_SJ_SI_SJ_NS1D_6fusion15FusionCallbacksIS1H_NS1K_17LinearCombinationISI_fSI_fLNS_15FloatRoundStyleE2EEESH_S1J_JEEENS4_5SM1004TMEM4LOAD26SM100_TMEM_LOAD_16dp256b8xES10_S19_NS4_17SM75_U32x4_LDSM_NENS4_14SM90_TMA_STOREES19_NS4_17SM90_U32x4_STSM_NENS4_39AutoVectorizingCopyWithAssumedAlignmentILi128EEEEEEvvEEEEvNT_6ParamsE,@"STO_CUDA_ENTRY STV_DEFAULT"
_ZN7cutlass13device_kernelINS_4gemm6kernel13GemmUniversalIN4cute5tupleIJiiiiEEENS1_10collective13CollectiveMmaINS1_35MainloopSm100TmaUmmaWarpSpecializedILi4ELi2ELi4ENS5_IJNS4_1CILi8EEENSA_ILi1EEESC_EEEEENS5_IJNSA_ILi64EEENSA_ILi256EEESF_EEENS_10bfloat16_tENS5_IJlSC_lEEESI_SJ_NS4_8TiledMMAINS4_8MMA_AtomIJNS4_20SM100_MMA_F16BF16_SSISI_SI_fLi64ELi256ELNS4_4UMMA5MajorE0ELSO_0ELNSN_7ScaleInE0ELSP_0EEEEEENS4_6LayoutINS5_IJSC_SC_SC_EEENS5_IJNSA_ILi0EEESU_SU_EEEEENS5_IJNS4_10UnderscoreESX_SX_EEEEENS4_13SM90_TMA_LOADENS4_14ComposedLayoutINS4_7SwizzleILi3ELi4ELi3EEENS4_18smem_ptr_flag_bitsILi16EEENSS_INS5_IJSB_SF_EEENS5_IJSF_SC_EEEEEEEvNS4_8identityENS4_23SM90_TMA_LOAD_MULTICASTES19_vS1A_EENS_8epilogue10collective18CollectiveEpilogueINS1D_23Sm100TmaWarpSpecializedILi4ELi2ELi32ELb1ELb0EEEJSH_NS5_IJNSS_ISF_SC_EES1I_EEESI_SJ_SI_SJ_NS1D_6fusion15FusionCallbacksIS1H_NS1K_17LinearCombinationISI_fSI_fLNS_15FloatRoundStyleE2EEESH_S1J_JEEENS4_5SM1004TMEM4LOAD26SM100_TMEM_LOAD_16dp256b8xES10_S19_NS4_17SM75_U32x4_LDSM_NENS4_14SM90_TMA_STOREES19_NS4_17SM90_U32x4_STSM_NENS4_39AutoVectorizingCopyWithAssumedAlignmentILi128EEEEEEvvEEEEvNT_6ParamsE:
[----:B------:R-:W1:Y:S01]  /*0000*/  LDC R1, c[0x0][0x37c] ;  /* 0x0000df00ff017b82 */ /* 0x000e620000000800 */
[----:B------:R-:W2:Y:S01]  /*0010*/  S2R R94, SR_TID.X ;  /* 0x00000000005e7919 */ /* 0x000ea20000002100 */
[----:B------:R-:W3:Y:S01]  /*0020*/  LDCU.64 UR8, c[0x0][0x890] ;  /* 0x00011200ff0877ac */ /* 0x000ee20008000a00 */
[----:B------:R-:W-:Y:S02]  /*0030*/  PRMT R81, RZ, 0x7610, R81 ;  /* 0x00007610ff517816 */ /* 0x000fe40000000051 */
[----:B------:R-:W-:Y:S01]  /*0040*/  ELECT P3, URZ, PT ;  /* 0x0000000000ff782f */ /* 0x000fe20003860000 */
[----:B---3--:R-:W-:-:S04]  /*0050*/  UISETP.NE.U32.AND UP0, UPT, UR8, URZ, UPT ;  /* 0x000000ff0800728c */ /* 0x008fc8000bf05070 */
[----:B------:R-:W-:Y:S01]  /*0060*/  UISETP.NE.AND.EX UP0, UPT, UR9, URZ, UPT, UP0 ;  /* 0x000000ff0900728c */ /* 0x000fe2000bf05300 */
[----:B--2---:R-:W-:-:S05]  /*0070*/  SHF.R.U32.HI R82, RZ, 0x5, R94 ;  /* 0x00000005ff527819 */ /* 0x004fca000001165e */
[----:B------:R-:W2:Y:S02]  /*0080*/  SHFL.IDX PT, R0, R82, RZ, 0x1f ;  /* 0x00001fff52007589 */ /* 0x000ea400000e0000 */
[----:B--2---:R-:W-:Y:S01]  /*0090*/  R2UR UR18, R0 ;  /* 0x00000000001272ca */ /* 0x004fe200000e0000 */
[----:B-1----:R-:W-:-:S14]  /*00a0*/  BRA.U UP0, `(.L_x_0) ;  /* 0x0000000100307547 */ /* 0x002fdc000b800000 */
[----:B------:R-:W1:Y:S02]  /*00b0*/  LDCU.64 UR4, c[0x0][0x888] ;  /* 0x00011100ff0477ac */ /* 0x000e640008000a00 */
[----:B-1----:R-:W-:-:S04]  /*00c0*/  UISETP.NE.U32.AND UP0, UPT, UR4, URZ, UPT ;  /* 0x000000ff0400728c */ /* 0x002fc8000bf05070 */
[----:B------:R-:W-:-:S09]  /*00d0*/  UISETP.NE.AND.EX UP0, UPT, UR5, URZ, UPT, UP0 ;  /* 0x000000ff0500728c */ /* 0x000fd2000bf05300 */
[----:B------:R-:W-:Y:S05]  /*00e0*/  BRA.U !UP0, `(.L_x_1) ;  /* 0x0000000108147547 */ /* 0x000fea000b800000 */
[----:B------:R-:W1:Y:S01]  /*00f0*/  LDC.64 R2, c[0x0][0x888] ;  /* 0x00022200ff027b82 */ /* 0x000e620000000a00 */
[----:B------:R-:W1:Y:S02]  /*0100*/  LDCU.64 UR4, c[0x0][0x358] ;  /* 0x00006b00ff0477ac */ /* 0x000e640008000a00 */
[----:B-1----:R1:W5:Y:S01]  /*0110*/  LDG.E R41, desc[UR4][R2.64] ;  /* 0x0000000402297981 */ /* 0x002362000c1e1900 */
[----:B------:R-:W-:Y:S01]  /*0120*/  HFMA2 R81, -RZ, RZ, 0, 5.9604644775390625e-08 ;  /* 0x00000001ff517431 */ /* 0x000fe200000001ff */
[----:B------:R-:W-:Y:S05]  /*0130*/  BRA `(.L_x_0) ;  /* 0x00000000000c7947 */ /* 0x000fea0003800000 */
.L_x_1:
[----:B------:R-:W1:Y:S01]  /*0140*/  LDCU UR4, c[0x0][0x880] ;  /* 0x00011000ff0477ac */ /* 0x000e620008000800 */
[----:B------:R-:W-:Y:S01]  /*0150*/  HFMA2 R81, -RZ, RZ, 0, 5.9604644775390625e-08 ;  /* 0x00000001ff517431 */ /* 0x000fe200000001ff */
[----:B-1----:R-:W-:-:S07]  /*0160*/  MOV R41, UR4 ;  /* 0x0000000400297c02 */ /* 0x002fce0008000f00 */
.L_x_0:
[----:B------:R-:W2:Y:S02]  /*0170*/  LDCU.64 UR4, c[0x0][0x8b0] ;  /* 0x00011600ff0477ac */ /* 0x000ea40008000a00 */
[----:B--2---:R-:W-:-:S04]  /*0180*/  UISETP.NE.U32.AND UP0, UPT, UR4, URZ, UPT ;  /* 0x000000ff0400728c */ /* 0x004fc8000bf05070 */
[----:B------:R-:W-:-:S09]  /*0190*/  UISETP.NE.AND.EX UP0, UPT, UR5, URZ, UPT, UP0 ;  /* 0x000000ff0500728c */ /* 0x000fd2000bf05300 */
[----:B------:R-:W-:Y:S05]  /*01a0*/  BRA.U UP0, `(.L_x_2) ;  /* 0x0000000100287547 */ /* 0x000fea000b800000 */
[----:B------:R-:W2:Y:S02]  /*01b0*/  LDCU.64 UR4, c[0x0][0x8a8] ;  /* 0x00011500ff0477ac */ /* 0x000ea40008000a00 */
[----:B--2---:R-:W-:-:S04]  /*01c0*/  UISETP.NE.U32.AND UP0, UPT, UR4, URZ, UPT ;  /* 0x000000ff0400728c */ /* 0x004fc8000bf05070 */
[----:B------:R-:W-:-:S09]  /*01d0*/  UISETP.NE.AND.EX UP0, UPT, UR5, URZ, UPT, UP0 ;  /* 0x000000ff0500728c */ /* 0x000fd2000bf05300 */
[----:B------:R-:W-:Y:S05]  /*01e0*/  BRA.U !UP0, `(.L_x_3) ;  /* 0x0000000108107547 */ /* 0x000fea000b800000 */
[----:B------:R-:W2:Y:S01]  /*01f0*/  LDC.64 R38, c[0x0][0x8a8] ;  /* 0x00022a00ff267b82 */ /* 0x000ea20000000a00 */
[----:B------:R-:W2:Y:S02]  /*0200*/  LDCU.64 UR4, c[0x0][0x358] ;  /* 0x00006b00ff0477ac */ /* 0x000ea40008000a00 */
[----:B--2---:R2:W5:Y:S01]  /*0210*/  LDG.E R38, desc[UR4][R38.64] ;  /* 0x0000000426267981 */ /* 0x004562000c1e1900 */
[----:B------:R-:W-:Y:S05]  /*0220*/  BRA `(.L_x_2) ;  /* 0x0000000000087947 */ /* 0x000fea0003800000 */
.L_x_3:
[----:B------:R-:W2:Y:S02]  /*0230*/  LDCU UR4, c[0x0][0x8a0] ;  /* 0x00011400ff0477ac */ /* 0x000ea40008000800 */
[----:B--2---:R-:W-:Y:S02]  /*0240*/  MOV R38, UR4 ;  /* 0x0000000400267c02 */ /* 0x004fe40008000f00 */
.L_x_2:
[----:B------:R-:W-:Y:S01]  /*0250*/  IMAD.U32 R0, RZ, RZ, UR18 ;  /* 0x00000012ff007e24 */ /* 0x000fe2000f8e00ff */
[----:B------:R-:W-:Y:S04]  /*0260*/  BSSY.RECONVERGENT B0, `(.L_x_4) ;  /* 0x000000c000007945 */ /* 0x000fe80003800200 */
[C---:B------:R-:W-:Y:S02]  /*0270*/  ISETP.NE.OR P1, PT, R0.reuse, 0x1, !P3 ;  /* 0x000000010000780c */ /* 0x040fe40005f25670 */
[----:B------:R-:W-:-:S11]  /*0280*/  ISETP.NE.OR P0, PT, R0, 0x3, !P3 ;  /* 0x000000030000780c */ /* 0x000fd60005f05670 */
[----:B------:R-:W-:Y:S05]  /*0290*/  @P1 BRA `(.L_x_5) ;  /* 0x0000000000201947 */ /* 0x000fea0003800000 */
[----:B------:R-:W3:Y:S02]  /*02a0*/  LDCU.64 UR4, c[0x0][0x348] ;  /* 0x00006900ff0477ac */ /* 0x000ee40008000a00 */
[----:B---3--:R-:W-:Y:S02]  /*02b0*/  UIADD3 UR6, UP1, UPT, UR4, 0x80, URZ ;  /* 0x0000008004067890 */ /* 0x008fe4000ff3e0ff */
[----:B------:R-:W-:Y:S02]  /*02c0*/  UIADD3 UR4, UP0, UPT, UR4, 0x180, URZ ;  /* 0x0000018004047890 */ /* 0x000fe4000ff1e0ff */
[----:B------:R-:W-:Y:S02]  /*02d0*/  UIADD3.X UR7, UPT, UPT, URZ, UR5, URZ, UP1, !UPT ;  /* 0x00000005ff077290 */ /* 0x000fe40008ffe4ff */
[----:B------:R-:W-:-:S07]  /*02e0*/  UIADD3.X UR5, UPT, UPT, URZ, UR5, URZ, UP0, !UPT ;  /* 0x00000005ff057290 */ /* 0x000fce00087fe4ff */
[----:B------:R3:W-:Y:S02]  /*02f0*/  UTMACCTL.PF [UR6] ;  /* 0x00000000060079b9 */ /* 0x0007e40008040000 */
[----:B------:R3:W-:Y:S02]  /*0300*/  UTMACCTL.PF [UR4] ;  /* 0x00000000040079b9 */ /* 0x0007e40008040000 */
[----:B---3--:R-:W-:Y:S01]  /*0310*/  NOP ;  /* 0x0000000000007918 */ /* 0x008fe20000000000 */
.L_x_5:
[----:B------:R-:W-:Y:S05]  /*0320*/  BSYNC.RECONVERGENT B0 ;  /* 0x0000000000007941 */ /* 0x000fea0003800200 */
.L_x_4:
[----:B------:R-:W-:Y:S04]  /*0330*/  BSSY.RECONVERGENT B0, `(.L_x_6) ;  /* 0x000000a000007945 */ /* 0x000fe80003800200 */
        /* <DEDUP_REMOVED lines=9> */
.L_x_7:
[----:B------:R-:W-:Y:S05]  /*03d0*/  BSYNC.RECONVERGENT B0 ;  /* 0x0000000000007941 */ /* 0x000fea0003800200 */
.L_x_6:
[----:B------:R-:W3:Y:S01]  /*03e0*/  LDCU.64 UR4, c[0x0][0x888] ;  /* 0x00011100ff0477ac */ /* 0x000ee20008000a00 */
[----:B------:R-:W-:Y:S02]  /*03f0*/  UISETP.EQ.U32.AND UP2, UPT, UR8, URZ, UPT ;  /* 0x000000ff0800728c */ /* 0x000fe4000bf42070 */
[----:B------:R-:W-:Y:S02]  /*0400*/  UPLOP3.LUT UP3, UPT, UPT, UPT, UPT, 0x80, 0x8 ;  /* 0x000000000008789c */ /* 0x000fe40003f6f070 */
[----:B---3--:R-:W-:-:S04]  /*0410*/  UISETP.NE.U32.AND UP0, UPT, UR4, URZ, UPT ;  /* 0x000000ff0400728c */ /* 0x008fc8000bf05070 */
[----:B------:R-:W-:-:S04]  /*0420*/  UISETP.NE.AND.EX UP1, UPT, UR5, URZ, UPT, UP0 ;  /* 0x000000ff0500728c */ /* 0x000fc8000bf25300 */
[----:B------:R-:W-:-:S04]  /*0430*/  UISETP.EQ.OR.EX UP4, UPT, UR9, URZ, !UP1, UP2 ;  /* 0x000000ff0900728c */ /* 0x000fc8000cf82720 */
[----:B------:R-:W-:-:S06]  /*0440*/  UP2UR UR4, UPR, URZ, 0x10 ;  /* 0x00000010ff047883 */ /* 0x000fcc0008000000 */
[----:B------:R-:W-:Y:S01]  /*0450*/  MOV R85, UR4 ;  /* 0x0000000400557c02 */ /* 0x000fe20008000f00 */
[----:B------:R-:W-:Y:S06]  /*0460*/  BRA.U !UP4, `(.L_x_8) ;  /* 0x000000010c207547 */ /* 0x000fec000b800000 */
[----:B------:R-:W-:Y:S01]  /*0470*/  UISETP.NE.U32.AND UP2, UPT, UR8, URZ, UPT ;  /* 0x000000ff0800728c */ /* 0x000fe2000bf45070 */
[----:B-----5:R-:W-:Y:S01]  /*0480*/  FSETP.NEU.AND P0, PT, R41, RZ, PT ;  /* 0x000000ff2900720b */ /* 0x020fe20003f0d000 */
[----:B------:R-:W-:Y:S02]  /*0490*/  USEL UR4, URZ, 0xffffffff, UP1 ;  /* 0xffffffffff047887 */ /* 0x000fe40008800000 */
[----:B------:R-:W-:-:S10]  /*04a0*/  UISETP.NE.AND.EX UP2, UPT, UR9, URZ, UPT, UP2 ;  /* 0x000000ff0900728c */ /* 0x000fd4000bf45320 */
[----:B------:R-:W-:Y:S01]  /*04b0*/  VOTEU.ANY UP0, P0 ;  /* 0x0000000000ff7886 */ /* 0x000fe20000000100 */
[----:B------:R-:W-:-:S04]  /*04c0*/  @!UP2 USEL UR4, URZ, 0xffffffff, UP0 ;  /* 0xffffffffff04a887 */ /* 0x000fc80008000000 */
[----:B------:R-:W-:-:S04]  /*04d0*/  ULOP3.LUT UR4, UR4, 0x1, URZ, 0xc0, !UPT ;  /* 0x0000000104047892 */ /* 0x000fc8000f8ec0ff */
[----:B------:R-:W-:-:S11]  /*04e0*/  UISETP.NE.U32.AND UP3, UPT, UR4, 0x1, UPT ;  /* 0x000000010400788c */ /* 0x000fd6000bf65070 */
.L_x_8:
[----:B-1----:R-:W1:Y:S01]  /*04f0*/  SHFL.IDX PT, R2, R82, RZ, 0x1f ;  /* 0x00001fff52027589 */ /* 0x002e6200000e0000 */
[----:B------:R-:W-:Y:S01]  /*0500*/  UISETP.NE.AND UP6, UPT, UR18, 0x2, UPT ;  /* 0x000000021200788c */ /* 0x000fe2000bfc5270 */
[----:B-1----:R-:W-:-:S13]  /*0510*/  ISETP.NE.AND P0, PT, R2, RZ, PT ;  /* 0x000000ff0200720c */ /* 0x002fda0003f05270 */
[----:B------:R-:W-:Y:S05]  /*0520*/  @P0 BRA `(.L_x_9) ;  /* 0x0000000000580947 */ /* 0x000fea0003800000 */
[----:B------:R-:W1:Y:S01]  /*0530*/  S2UR UR4, SR_CgaCtaId ;  /* 0x00000000000479c3 */ /* 0x000e620000008800 */
[----:B------:R-:W-:Y:S01]  /*0540*/  UMOV UR5, 0x400 ;  /* 0x0000040000057882 */ /* 0x000fe20000000000 */
[----:B------:R-:W-:Y:S01]  /*0550*/  UMOV UR8, 0x1 ;  /* 0x0000000100087882 */ /* 0x000fe20000000000 */
[----:B------:R-:W-:Y:S01]  /*0560*/  UMOV UR6, 0x8 ;  /* 0x0000000800067882 */ /* 0x000fe20000000000 */
[----:B------:R-:W-:-:S04]  /*0570*/  UIADD3 UR8, UPT, UPT, -UR8, 0x100000, URZ ;  /* 0x0010000008087890 */ /* 0x000fc8000fffe1ff */
[----:B------:R-:W-:Y:S02]  /*0580*/  USHF.L.U32 UR9, UR8, 0xb, URZ ;  /* 0x0000000b08097899 */ /* 0x000fe400080006ff */
[----:B------:R-:W-:Y:S02]  /*0590*/  USHF.L.U32 UR8, UR8, 0x1, URZ ;  /* 0x0000000108087899 */ /* 0x000fe400080006ff */
[----:B------:R-:W-:-:S04]  /*05a0*/  UIADD3 UR6, UPT, UPT, -UR6, 0x100000, URZ ;  /* 0x0010000006067890 */ /* 0x000fc8000fffe1ff */
[----:B------:R-:W-:Y:S02]  /*05b0*/  USHF.L.U32 UR7, UR6, 0xb, URZ ;  /* 0x0000000b06077899 */ /* 0x000fe400080006ff */
[----:B------:R-:W-:Y:S01]  /*05c0*/  USHF.L.U32 UR6, UR6, 0x1, URZ ;  /* 0x0000000106067899 */ /* 0x000fe200080006ff */
[----:B------:R-:W-:Y:S01]  /*05d0*/  ELECT P0, URZ, PT ;  /* 0x0000000000ff782f */ /* 0x000fe20003800000 */
[----:B-1----:R-:W-:Y:S01]  /*05e0*/  ULEA UR4, UR4, UR5, 0x18 ;  /* 0x0000000504047291 */ /* 0x002fe2000f8ec0ff */
[----:B------:R-:W1:Y:S11]  /*05f0*/  FENCE.VIEW.ASYNC.S ;  /* 0x00000000000073c6 */ /* 0x000e760000000000 */
[----:B-1----:R1:W3:Y:S01]  /*0600*/  SYNCS.EXCH.64 URZ, [UR4], UR8 ;  /* 0x0000000804ff75b2 */ /* 0x0022e20008000100 */
[----:B------:R1:W4:Y:S01]  /*0610*/  SYNCS.EXCH.64 URZ, [UR4+0x20], UR6 ;  /* 0x0000200604ff75b2 */ /* 0x0003220008000100 */
[----:B------:R1:W1:Y:S01]  /*0620*/  SYNCS.EXCH.64 URZ, [UR4+0x8], UR8 ;  /* 0x0000080804ff75b2 */ /* 0x0002620008000100 */
[----:B------:R1:W1:Y:S01]  /*0630*/  SYNCS.EXCH.64 URZ, [UR4+0x28], UR6 ;  /* 0x0000280604ff75b2 */ /* 0x0002620008000100 */
[----:B------:R1:W1:Y:S01]  /*0640*/  SYNCS.EXCH.64 URZ, [UR4+0x10], UR8 ;  /* 0x0000100804ff75b2 */ /* 0x0002620008000100 */
[----:B------:R1:W1:Y:S01]  /*0650*/  SYNCS.EXCH.64 URZ, [UR4+0x30], UR6 ;  /* 0x0000300604ff75b2 */ /* 0x0002620008000100 */
[----:B------:R1:W1:Y:S01]  /*0660*/  SYNCS.EXCH.64 URZ, [UR4+0x18], UR8 ;  /* 0x0000180804ff75b2 */ /* 0x0002620008000100 */
[----:B------:R1:W1:Y:S01]  /*0670*/  SYNCS.EXCH.64 URZ, [UR4+0x38], UR6 ;  /* 0x0000380604ff75b2 */ /* 0x0002620008000100 */
[----:B------:R-:W-:Y:S01]  /*0680*/  NOP ;  /* 0x0000000000007918 */ /* 0x000fe20000000000 */
.L_x_9:
[----:B------:R-:W2:Y:S01]  /*0690*/  SHFL.IDX PT, R2, R82, RZ, 0x1f ;  /* 0x00001fff52027589 */ /* 0x000ea200000e0000 */
[----:B------:R-:W-:Y:S01]  /*06a0*/  NOP ;  /* 0x0000000000007918 */ /* 0x000fe20000000000 */
[----:B--2---:R-:W-:-:S13]  /*06b0*/  ISETP.NE.AND P0, PT, R2, 0x1, PT ;  /* 0x000000010200780c */ /* 0x004fda0003f05270 */
[----:B------:R-:W-:Y:S05]  /*06c0*/  @P0 BRA `(.L_x_10) ;  /* 0x0000000000580947 */ /* 0x000fea0003800000 */
[----:B-1----:R-:W1:Y:S01]  /*06d0*/  S2UR UR4, SR_CgaCtaId ;  /* 0x00000000000479c3 */ /* 0x002e620000008800 */
        /* <DEDUP_REMOVED lines=12> */
[----:B-1----:R2:W1:Y:S01]  /*07a0*/  SYNCS.EXCH.64 URZ, [UR4+0x40], UR8 ;  /* 0x0000400804ff75b2 */ /* 0x0024620008000100 */
[----:B------:R2:W1:Y:S01]  /*07b0*/  SYNCS.EXCH.64 URZ, [UR4+0x60], UR6 ;  /* 0x0000600604ff75b2 */ /* 0x0004620008000100 */
[----:B------:R2:W1:Y:S01]  /*07c0*/  SYNCS.EXCH.64 URZ, [UR4+0x48], UR8 ;  /* 0x0000480804ff75b2 */ /* 0x0004620008000100 */
[----:B------:R2:W1:Y:S01]  /*07d0*/  SYNCS.EXCH.64 URZ, [UR4+0x68], UR6 ;  /* 0x0000680604ff75b2 */ /* 0x0004620008000100 */
[----:B------:R2:W1:Y:S01]  /*07e0*/  SYNCS.EXCH.64 URZ, [UR4+0x50], UR8 ;  /* 0x0000500804ff75b2 */ /* 0x0004620008000100 */
[----:B------:R2:W1:Y:S01]  /*07f0*/  SYNCS.EXCH.64 URZ, [UR4+0x70], UR6 ;  /* 0x0000700604ff75b2 */ /* 0x0004620008000100 */
[----:B------:R2:W1:Y:S01]  /*0800*/  SYNCS.EXCH.64 URZ, [UR4+0x58], UR8 ;  /* 0x0000580804ff75b2 */ /* 0x0004620008000100 */
[----:B------:R2:W1:Y:S02]  /*0810*/  SYNCS.EXCH.64 URZ, [UR4+0x78], UR6 ;  /* 0x0000780604ff75b2 */ /* 0x0004640008000100 */
[----:B--2---:R-:W-:Y:S01]  /*0820*/  NOP ;  /* 0x0000000000007918 */ /* 0x004fe20000000000 */
.L_x_10:
[----:B------:R-:W2:Y:S01]  /*0830*/  SHFL.IDX PT, R2, R82, RZ, 0x1f ;  /* 0x00001fff52027589 */ /* 0x000ea200000e0000 */
[----:B------:R-:W-:Y:S01]  /*0840*/  NOP ;  /* 0x0000000000007918 */ /* 0x000fe20000000000 */
[----:B--2---:R-:W-:-:S13]  /*0850*/  ISETP.NE.AND P0, PT, R2, 0x3, PT ;  /* 0x000000030200780c */ /* 0x004fda0003f05270 */
[----:B------:R-:W-:Y:S05]  /*0860*/  @P0 BRA `(.L_x_11) ;  /* 0x0000000000300947 */ /* 0x000fea0003800000 */
[----:B-1----:R-:W1:Y:S01]  /*0870*/  S2UR UR4, SR_CgaCtaId ;  /* 0x00000000000479c3 */ /* 0x002e620000008800 */
[----:B------:R-:W-:Y:S01]  /*0880*/  UMOV UR6, 0x400 ;  /* 0x0000040000067882 */ /* 0x000fe20000000000 */
[----:B------:R-:W-:Y:S01]  /*0890*/  UMOV UR5, 0x20 ;  /* 0x0000002000057882 */ /* 0x000fe20000000000 */
[----:B------:R-:W-:Y:S01]  /*08a0*/  ELECT P0, URZ, PT ;  /* 0x0000000000ff782f */ /* 0x000fe20003800000 */
[----:B-1----:R-:W-:Y:S02]  /*08b0*/  ULEA UR6, UR4, UR6, 0x18 ;  /* 0x0000000604067291 */ /* 0x002fe4000f8ec0ff */
[----:B------:R-:W-:-:S04]  /*08c0*/  UIADD3 UR4, UPT, UPT, -UR5, 0x100000, URZ ;  /* 0x0010000005047890 */ /* 0x000fc8000fffe1ff */
[----:B------:R-:W-:Y:S02]  /*08d0*/  USHF.L.U32 UR5, UR4, 0xb, URZ ;  /* 0x0000000b04057899 */ /* 0x000fe400080006ff */
[----:B------:R-:W-:Y:S01]  /*08e0*/  USHF.L.U32 UR4, UR4, 0x1, URZ ;  /* 0x0000000104047899 */ /* 0x000fe200080006ff */
[----:B------:R-:W1:Y:S11]  /*08f0*/  FENCE.VIEW.ASYNC.S ;  /* 0x00000000000073c6 */ /* 0x000e760000000000 */
[----:B-1----:R2:W1:Y:S01]  /*0900*/  SYNCS.EXCH.64 URZ, [UR6+0x80], UR4 ;  /* 0x0000800406ff75b2 */ /* 0x0024620008000100 */
[----:B------:R2:W1:Y:S02]  /*0910*/  SYNCS.EXCH.64 URZ, [UR6+0x88], UR4 ;  /* 0x0000880406ff75b2 */ /* 0x0004640008000100 */
[----:B--2---:R-:W-:Y:S01]  /*0920*/  NOP ;  /* 0x0000000000007918 */ /* 0x004fe20000000000 */
.L_x_11:
[----:B------:R-:W2:Y:S01]  /*0930*/  SHFL.IDX PT, R2, R82, RZ, 0x1f ;  /* 0x00001fff52027589 */ /* 0x000ea200000e0000 */
[----:B------:R-:W-:Y:S01]  /*0940*/  NOP ;  /* 0x0000000000007918 */ /* 0x000fe20000000000 */
[----:B--2---:R-:W-:-:S13]  /*0950*/  ISETP.NE.AND P0, PT, R2, 0x4, PT ;  /* 0x000000040200780c */ /* 0x004fda0003f05270 */
[----:B------:R-:W-:Y:S05]  /*0960*/  @P0 BRA `(.L_x_12) ;  /* 0x00000000004c0947 */ /* 0x000fea0003800000 */
[----:B-1----:R-:W1:Y:S01]  /*0970*/  S2UR UR6, SR_CgaCtaId ;  /* 0x00000000000679c3 */ /* 0x002e620000008800 */
[----:B------:R-:W-:Y:S01]  /*0980*/  UMOV UR4, 0x720 ;  /* 0x0000072000047882 */ /* 0x000fe20000000000 */
[----:B------:R-:W-:Y:S01]  /*0990*/  UMOV UR5, 0x400 ;  /* 0x0000040000057882 */ /* 0x000fe20000000000 */
[----:B------:R-:W-:Y:S01]  /*09a0*/  USEL UR4, UR4, 0x620, UP3 ;  /* 0x0000062004047887 */ /* 0x000fe20009800000 */
[----:B------:R-:W-:Y:S01]  /*09b0*/  UMOV UR8, 0x1 ;  /* 0x0000000100087882 */ /* 0x000fe20000000000 */
[----:B------:R-:W-:Y:S01]  /*09c0*/  ELECT P0, URZ, PT ;  /* 0x0000000000ff782f */ /* 0x000fe20003800000 */
[----:B------:R-:W-:-:S04]  /*09d0*/  UIADD3 UR8, UPT, UPT, -UR8, 0x100000, URZ ;  /* 0x0010000008087890 */ /* 0x000fc8000fffe1ff */
[----:B------:R-:W-:Y:S02]  /*09e0*/  USHF.L.U32 UR9, UR8, 0xb, URZ ;  /* 0x0000000b08097899 */ /* 0x000fe400080006ff */
[----:B------:R-:W-:Y:S02]  /*09f0*/  USHF.L.U32 UR8, UR8, 0x1, URZ ;  /* 0x0000000108087899 */ /* 0x000fe400080006ff */
[----:B-1----:R-:W-:Y:S02]  /*0a00*/  ULEA UR6, UR6, UR5, 0x18 ;  /* 0x0000000506067291 */ /* 0x002fe4000f8ec0ff */
[----:B------:R-:W-:-:S04]  /*0a10*/  UIADD3 UR4, UPT, UPT, -UR4, 0x100000, URZ ;  /* 0x0010000004047890 */ /* 0x000fc8000fffe1ff */
[----:B------:R-:W-:Y:S02]  /*0a20*/  USHF.L.U32 UR5, UR4, 0xb, URZ ;  /* 0x0000000b04057899 */ /* 0x000fe400080006ff */
[----:B------:R-:W-:Y:S01]  /*0a30*/  USHF.L.U32 UR4, UR4, 0x1, URZ ;  /* 0x0000000104047899 */ /* 0x000fe200080006ff */
[----:B------:R-:W1:Y:S03]  /*0a40*/  FENCE.VIEW.ASYNC.S ;  /* 0x00000000000073c6 */ /* 0x000e660000000000 */
[----:B-1----:R2:W1:Y:S08]  /*0a50*/  SYNCS.EXCH.64 URZ, [UR6+0x90], UR8 ;  /* 0x0000900806ff75b2 */ /* 0x0024700008000100 */
[----:B------:R2:W1:Y:S01]  /*0a60*/  SYNCS.EXCH.64 URZ, [UR6+0xa0], UR4 ;  /* 0x0000a00406ff75b2 */ /* 0x0004620008000100 */
[----:B------:R2:W1:Y:S01]  /*0a70*/  SYNCS.EXCH.64 URZ, [UR6+0x98], UR8 ;  /* 0x0000980806ff75b2 */ /* 0x0004620008000100 */
[----:B------:R2:W1:Y:S02]  /*0a80*/  SYNCS.EXCH.64 URZ, [UR6+0xa8], UR4 ;  /* 0x0000a80406ff75b2 */ /* 0x0004640008000100 */
[----:B--2---:R-:W-:Y:S01]  /*0a90*/  NOP ;  /* 0x0000000000007918 */ /* 0x004fe20000000000 */
.L_x_12:
        /* <DEDUP_REMOVED lines=26> */
.L_x_13:
[----:B------:R-:W2:Y:S01]  /*0c40*/  SHFL.IDX PT, R2, R82, RZ, 0x1f ;  /* 0x00001fff52027589 */ /* 0x000ea200000e0000 */
[----:B------:R-:W-:Y:S01]  /*0c50*/  NOP ;  /* 0x0000000000007918 */ /* 0x000fe20000000000 */
[----:B--2---:R-:W-:-:S13]  /*0c60*/  ISETP.NE.AND P0, PT, R2, 0x3, PT ;  /* 0x000000030200780c */ /* 0x004fda0003f05270 */
[----:B------:R-:W-:Y:S05]  /*0c70*/  @P0 BRA `(.L_x_14) ;  /* 0x0000000000380947 */ /* 0x000fea0003800000 */
[----:B------:R-:W2:Y:S01]  /*0c80*/  S2UR UR5, SR_CgaCtaId ;  /* 0x00000000000579c3 */ /* 0x000ea20000008800 */
[----:B-1----:R-:W-:Y:S01]  /*0c90*/  UMOV UR4, 0x400 ;  /* 0x0000040000047882 */ /* 0x002fe20000000000 */
[----:B------:R-:W-:Y:S01]  /*0ca0*/  UMOV UR6, 0x20 ;  /* 0x0000002000067882 */ /* 0x000fe20000000000 */
[----:B------:R-:W-:Y:S01]  /*0cb0*/  ELECT P0, URZ, PT ;  /* 0x0000000000ff782f */ /* 0x000fe20003800000 */
[----:B------:R-:W-:-:S04]  /*0cc0*/  UIADD3 UR6, UPT, UPT, -UR6, 0x100000, URZ ;  /* 0x0010000006067890 */ /* 0x000fc8000fffe1ff */
[----:B------:R-:W-:Y:S02]  /*0cd0*/  USHF.L.U32 UR7, UR6, 0xb, URZ ;  /* 0x0000000b06077899 */ /* 0x000fe400080006ff */
[----:B------:R-:W-:Y:S02]  /*0ce0*/  USHF.L.U32 UR6, UR6, 0x1, URZ ;  /* 0x0000000106067899 */ /* 0x000fe400080006ff */
[----:B--2---:R-:W-:Y:S01]  /*0cf0*/  ULEA UR4, UR5, UR4, 0x18 ;  /* 0x0000000405047291 */ /* 0x004fe2000f8ec0ff */
[----:B------:R-:W1:Y:S11]  /*0d00*/  FENCE.VIEW.ASYNC.S ;  /* 0x00000000000073c6 */ /* 0x000e760000000000 */
[----:B-1----:R2:W1:Y:S01]  /*0d10*/  SYNCS.EXCH.64 URZ, [UR4+0xf0], UR6 ;  /* 0x0000f00604ff75b2 */ /* 0x0024620008000100 */
[----:B------:R2:W1:Y:S01]  /*0d20*/  SYNCS.EXCH.64 URZ, [UR4+0x100], UR6 ;  /* 0x0001000604ff75b2 */ /* 0x0004620008000100 */
[----:B------:R2:W1:Y:S01]  /*0d30*/  SYNCS.EXCH.64 URZ, [UR4+0xf8], UR6 ;  /* 0x0000f80604ff75b2 */ /* 0x0004620008000100 */
[----:B------:R2:W1:Y:S02]  /*0d40*/  SYNCS.EXCH.64 URZ, [UR4+0x108], UR6 ;  /* 0x0001080604ff75b2 */ /* 0x0004640008000100 */
[----:B--2---:R-:W-:Y:S01]  /*0d50*/  NOP ;  /* 0x0000000000007918 */ /* 0x004fe20000000000 */
.L_x_14:
[----:B-1----:R-:W1:Y:S01]  /*0d60*/  LDCU UR4, c[0x0][0x36c] ;  /* 0x00006d80ff0477ac */ /* 0x002e620008000800 */
[----:B------:R-:W-:Y:S01]  /*0d70*/  ISETP.NE.OR P3, PT, R0, 0x2, !P3 ;  /* 0x000000020000780c */ /* 0x000fe20005f65670 */
[----:B------:R-:W-:Y:S01]  /*0d80*/  NOP ;  /* 0x0000000000007918 */ /* 0x000fe20000000000 */
[----:B------:R-:W-:Y:S01]  /*0d90*/  LOP3.LUT R0, R94, 0x1f, RZ, 0xc0, !PT ;  /* 0x0000001f5e007812 */ /* 0x000fe200078ec0ff */
[----:B------:R-:W-:Y:S02]  /*0da0*/  UISETP.NE.AND UP4, UPT, UR18, URZ, UPT ;  /* 0x000000ff1200728c */ /* 0x000fe4000bf85270 */
[----:B-1----:R-:W-:-:S09]  /*0db0*/  UISETP.EQ.U32.AND UP5, UPT, UR4, 0x1, UPT ;  /* 0x000000010400788c */ /* 0x002fd2000bfa2070 */
[----:B------:R-:W-:Y:S05]  /*0dc0*/  BRA.U !UP5, `(.L_x_15) ;  /* 0x000000010d087547 */ /* 0x000fea000b800000 */
[----:B---34-:R-:W-:Y:S01]  /*0dd0*/  UCGABAR_ARV ;  /* 0x00000000000079c7 */ /* 0x018fe20008000000 */
[----:B------:R-:W-:Y:S05]  /*0de0*/  BRA `(.L_x_16) ;  /* 0x0000000000047947 */ /* 0x000fea0003800000 */
.L_x_15:
[----:B---34-:R-:W-:Y:S01]  /*0df0*/  NOP ;  /* 0x0000000000007918 */ /* 0x018fe20000000000 */
.L_x_16:
[----:B------:R-:W1:Y:S01]  /*0e00*/  S2UR UR30, SR_CTAID.X ;  /* 0x00000000001e79c3 */ /* 0x000e620000002500 */
[----:B------:R-:W-:-:S05]  /*0e10*/  CS2R.32 R84, SR_CgaSize ;  /* 0x0000000000547805 */ /* 0x000fca0000008a00 */
[----:B------:R-:W-:-:S05]  /*0e20*/  IMAD R84, R84, -0xa0, RZ ;  /* 0xffffff6054547824 */ /* 0x000fca00078e02ff */
[----:B------:R-:W-:-:S14]  /*0e30*/  R2UR UR5, R84 ;  /* 0x00000000540572ca */ /* 0x000fdc00000e0000 */
[----:B------:R-:W2:Y:S01]  /*0e40*/  LDCU UR5, c[0x0][UR5+0x2b0] ;  /* 0x00005600050577ac */ /* 0x000ea20008000800 */
[----:B------:R-:W-:-:S05]  /*0e50*/  CS2R.32 R84, SR_CgaSize ;  /* 0x0000000000547805 */ /* 0x000fca0000008a00 */
[----:B------:R-:W-:-:S05]  /*0e60*/  IMAD R84, R84, -0xa0, RZ ;  /* 0xffffff6054547824 */ /* 0x000fca00078e02ff */
[----:B------:R-:W-:-:S14]  /*0e70*/  R2UR UR4, R84 ;  /* 0x00000000540472ca */ /* 0x000fdc00000e0000 */
[----:B------:R-:W3:Y:S01]  /*0e80*/  LDCU UR4, c[0x0][UR4+0x2b4] ;  /* 0x00005680040477ac */ /* 0x000ee20008000800 */
[----:B------:R-:W4:Y:S01]  /*0e90*/  S2UR UR31, SR_CTAID.Y ;  /* 0x00000000001f79c3 */ /* 0x000f220000002600 */
[----:B------:R-:W-:-:S05]  /*0ea0*/  CS2R.32 R84, SR_CgaSize ;  /* 0x0000000000547805 */ /* 0x000fca0000008a00 */
[----:B------:R-:W-:-:S05]  /*0eb0*/  IMAD R84, R84, -0xa0, RZ ;  /* 0xffffff6054547824 */ /* 0x000fca00078e02ff */
[----:B------:R-:W-:-:S14]  /*0ec0*/  R2UR UR7, R84 ;  /* 0x00000000540772ca */ /* 0x000fdc00000e0000 */
[----:B------:R-:W3:Y:S01]  /*0ed0*/  LDCU UR7, c[0x0][UR7+0x2a0] ;  /* 0x00005400070777ac */ /* 0x000ee20008000800 */
[----:B------:R-:W-:-:S05]  /*0ee0*/  CS2R.32 R84, SR_CgaSize ;  /* 0x0000000000547805 */ /* 0x000fca0000008a00 */
[----:B------:R-:W-:-:S05]  /*0ef0*/  IMAD R84, R84, -0xa0, RZ ;  /* 0xffffff6054547824 */ /* 0x000fca00078e02ff */
[----:B------:R-:W-:-:S14]  /*0f00*/  R2UR UR8, R84 ;  /* 0x00000000540872ca */ /* 0x000fdc00000e0000 */
[----:B------:R-:W3:Y:S01]  /*0f10*/  LDCU UR8, c[0x0][UR8+0x2a4] ;  /* 0x00005480080877ac */ /* 0x000ee20008000800 */
[----:B------:R-:W3:Y:S01]  /*0f20*/  S2UR UR9, SR_CgaCtaId ;  /* 0x00000000000979c3 */ /* 0x000ee20000008800 */
[----:B------:R-:W3:Y:S01]  /*0f30*/  LDCU UR19, c[0x0][0xb24] ;  /* 0x00016480ff1377ac */ /* 0x000ee20008000800 */
[----:B------:R-:W3:Y:S01]  /*0f40*/  LDCU UR42, c[0x0][0xb24] ;  /* 0x00016480ff2a77ac */ /* 0x000ee20008000800 */
[----:B-1----:R-:W-:Y:S01]  /*0f50*/  I2FP.F32.U32 R3, UR30 ;  /* 0x0000001e00037c45 */ /* 0x002fe20008201000 */
[----:B------:R-:W1:Y:S04]  /*0f60*/  LDCU UR22, c[0x0][0xb30] ;  /* 0x00016600ff1677ac */ /* 0x000e680008000800 */
[----:B--2---:R-:W-:Y:S01]  /*0f70*/  FMUL R3, R3, UR5 ;  /* 0x0000000503037c20 */ /* 0x004fe20008400000 */
[----:B----4-:R-:W-:-:S05]  /*0f80*/  I2FP.F32.U32 R2, UR31 ;  /* 0x0000001f00027c45 */ /* 0x010fca0008201000 */
[----:B------:R-:W2:Y:S01]  /*0f90*/  F2I.U32.TRUNC.NTZ R3, R3 ;  /* 0x0000000300037305 */ /* 0x000ea2000020f000 */
[----:B---3--:R-:W-:Y:S01]  /*0fa0*/  FMUL R2, R2, UR4 ;  /* 0x0000000402027c20 */ /* 0x008fe20008400000 */
[----:B------:R-:W-:-:S06]  /*0fb0*/  USHF.L.U32 UR28, UR9, 0xb, URZ ;  /* 0x0000000b091c7899 */ /* 0x000fcc00080006ff */
[----:B------:R-:W3:Y:S01]  /*0fc0*/  F2I.U32.TRUNC.NTZ R2, R2 ;  /* 0x0000000200027305 */ /* 0x000ee2000020f000 */
[----:B------:R-:W-:Y:S01]  /*0fd0*/  ULOP3.LUT UR28, UR28, 0x3800, URZ, 0xc0, !UPT ;  /* 0x000038001c1c7892 */ /* 0x000fe2000f8ec0ff */
[----:B--2---:R-:W-:Y:S02]  /*0fe0*/  R2UR UR4, R3 ;  /* 0x00000000030472ca */ /* 0x004fe400000e0000 */
[----:B---3--:R-:W-:Y:S02]  /*0ff0*/  R2UR UR6, R2 ;  /* 0x00000000020672ca */ /* 0x008fe400000e0000 */
[----:B------:R-:W-:-:S09]  /*1000*/  PRMT R2, RZ, 0x7610, R2 ;  /* 0x00007610ff027816 */ /* 0x000fd20000000002 */
[----:B------:R-:W-:-:S04]  /*1010*/  UIADD3 UR5, UPT, UPT, -UR4, URZ, URZ ;  /* 0x000000ff04057290 */ /* 0x000fc8000fffe1ff */
[----:B------:R-:W-:Y:S02]  /*1020*/  UIMAD UR5, UR7, UR5, UR30 ;  /* 0x00000005070572a4 */ /* 0x000fe4000f8e021e */
[----:B------:R-:W-:-:S04]  /*1030*/  UIADD3 UR4, UPT, UPT, -UR6, URZ, URZ ;  /* 0x000000ff06047290 */ /* 0x000fc8000fffe1ff */
[----:B------:R-:W-:Y:S01]  /*1040*/  IMAD.U32 R84, RZ, RZ, UR5 ;  /* 0x00000005ff547e24 */ /* 0x000fe2000f8e00ff */
[----:B------:R-:W-:-:S06]  /*1050*/  UIMAD UR4, UR8, UR4, UR31 ;  /* 0x00000004080472a4 */ /* 0x000fcc000f8e021f */
[----:B------:R-:W-:Y:S01]  /*1060*/  IMAD.U32 R83, RZ, RZ, UR4 ;  /* 0x00000004ff537e24 */ /* 0x000fe2000f8e00ff */
[----:B-1----:R-:W-:Y:S06]  /*1070*/  BRA.U UP4, `(.L_x_17) ;  /* 0x0000000104807547 */ /* 0x002fec000b800000 */
[----:B------:R-:W-:Y:S02]  /*1080*/  R2UR UR9, R83 ;  /* 0x00000000530972ca */ /* 0x000fe400000e0000 */
[----:B------:R-:W-:-:S11]  /*1090*/  R2UR UR14, R84 ;  /* 0x00000000540e72ca */ /* 0x000fd600000e0000 */
[----:B------:R-:W-:-:S04]  /*10a0*/  UISETP.NE.AND UP0, UPT, UR9, URZ, UPT ;  /* 0x000000ff0900728c */ /* 0x000fc8000bf05270 */
[----:B------:R-:W-:Y:S02]  /*10b0*/  USEL UR5, URZ, 0x2, UP0 ;  /* 0x00000002ff057887 */ /* 0x000fe40008000000 */
[----:B------:R-:W-:Y:S02]  /*10c0*/  USEL UR4, URZ, 0x4, UP0 ;  /* 0x00000004ff047887 */ /* 0x000fe40008000000 */
[----:B------:R-:W-:Y:S02]  /*10d0*/  USEL UR7, URZ, 0x8, UP0 ;  /* 0x00000008ff077887 */ /* 0x000fe40008000000 */
[----:B------:R-:W-:Y:S02]  /*10e0*/  USEL UR6, URZ, 0x10, UP0 ;  /* 0x00000010ff067887 */ /* 0x000fe40008000000 */
[----:B------:R-:W-:Y:S02]  /*10f0*/  USEL UR8, URZ, 0x20, UP0 ;  /* 0x00000020ff087887 */ /* 0x000fe40008000000 */
[----:B------:R-:W-:-:S02]  /*1100*/  USEL UR12, URZ, 0x40, UP0 ;  /* 0x00000040ff0c7887 */ /* 0x000fc40008000000 */
[----:B------:R-:W-:Y:S02]  /*1110*/  USEL UR13, URZ, 0x80, UP0 ;  /* 0x00000080ff0d7887 */ /* 0x000fe40008000000 */
[----:B------:R-:W-:-:S04]  /*1120*/  UISETP.NE.AND UP0, UPT, UR9, URZ, UPT ;  /* 0x000000ff0900728c */ /* 0x000fc8000bf05270 */
[----:B------:R-:W-:-:S04]  /*1130*/  UISETP.EQ.OR UP0, UPT, UR14, URZ, !UP0 ;  /* 0x000000ff0e00728c */ /* 0x000fc8000c702670 */
[----:B------:R-:W-:Y:S02]  /*1140*/  USEL UR11, URZ, 0x1, !UP0 ;  /* 0x00000001ff0b7887 */ /* 0x000fe4000c000000 */
[----:B------:R-:W-:-:S04]  /*1150*/  UISETP.NE.AND UP0, UPT, UR14, 0x1, UPT ;  /* 0x000000010e00788c */ /* 0x000fc8000bf05270 */
[----:B------:R-:W-:Y:S02]  /*1160*/  USEL UR10, UR5, 0x2, UP0 ;  /* 0x00000002050a7887 */ /* 0x000fe40008000000 */
[----:B------:R-:W-:-:S04]  /*1170*/  UISETP.NE.AND UP0, UPT, UR14, 0x2, UPT ;  /* 0x000000020e00788c */ /* 0x000fc8000bf05270 */
[----:B------:R-:W-:Y:S02]  /*1180*/  USEL UR4, UR4, 0x4, UP0 ;  /* 0x0000000404047887 */ /* 0x000fe40008000000 */
[----:B------:R-:W-:Y:S02]  /*1190*/  UISETP.NE.AND UP0, UPT, UR14, 0x3, UPT ;  /* 0x000000030e00788c */ /* 0x000fe4000bf05270 */
[----:B------:R-:W-:Y:S02]  /*11a0*/  UIADD3 UR4, UPT, UPT, UR4, UR10, UR11 ;  /* 0x0000000a04047290 */ /* 0x000fe4000fffe00b */
        /* <DEDUP_REMOVED lines=10> */
[----:B------:R-:W-:-:S04]  /*1250*/  USEL UR5, UR13, 0x80, UP0 ;  /* 0x000000800d057887 */ /* 0x000fc80008000000 */
[----:B------:R-:W-:-:S06]  /*1260*/  UIADD3 UR4, UPT, UPT, UR4, UR5, URZ ;  /* 0x0000000504047290 */ /* 0x000fcc000fffe0ff */
[----:B------:R-:W-:-:S07]  /*1270*/  IMAD.U32 R2, RZ, RZ, UR4 ;  /* 0x00000004ff027e24 */ /* 0x000fce000f8e00ff */
.L_x_17:
[----:B------:R-:W1:Y:S01]  /*1280*/  S2UR UR36, SR_CTAID.Z ;  /* 0x00000000002479c3 */ /* 0x000e620000002700 */
[----:B------:R-:W-:-:S09]  /*1290*/  UISETP.GE.AND UP0, UPT, UR19, 0x1, UPT ;  /* 0x000000011300788c */ /* 0x000fd2000bf06270 */
[----:B------:R-:W-:Y:S05]  /*12a0*/  BRA.U !UP0, `(.L_x_18) ;  /* 0x0000000108d47547 */ /* 0x000fea000b800000 */
[----:B------:R-:W2:Y:S01]  /*12b0*/  LDCU.128 UR12, c[0x0][0xb10] ;  /* 0x00016200ff0c77ac */ /* 0x000ea20008000c00 */
[----:B------:R-:W3:Y:S01]  /*12c0*/  LDCU UR20, c[0x0][0xb0c] ;  /* 0x00016180ff1477ac */ /* 0x000ee20008000800 */
[----:B------:R-:W4:Y:S01]  /*12d0*/  LDCU UR6, c[0x0][0x370] ;  /* 0x00006e00ff0677ac */ /* 0x000f220008000800 */
[----:B------:R-:W1:Y:S01]  /*12e0*/  LDCU UR7, c[0x0][0x374] ;  /* 0x00006e80ff0777ac */ /* 0x000e620008000800 */
[----:B------:R-:W1:Y:S01]  /*12f0*/  LDCU UR21, c[0x0][0xb20] ;  /* 0x00016400ff1577ac */ /* 0x000e620008000800 */
[----:B--2---:R-:W-:Y:S02]  /*1300*/  UIMAD.WIDE.U32 UR4, UR30, UR12, URZ ;  /* 0x0000000c1e0472a5 */ /* 0x004fe4000f8e00ff */
[----:B---3--:R-:W-:Y:S01]  /*1310*/  UISETP.NE.AND UP0, UPT, UR20, 0x1, UPT ;  /* 0x000000011400788c */ /* 0x008fe2000bf05270 */
[----:B------:R-:W2:Y:S01]  /*1320*/  LDCU.64 UR8, c[0x0][0xb28] ;  /* 0x00016500ff0877ac */ /* 0x000ea20008000a00 */
[----:B----4-:R-:W-:-:S03]  /*1330*/  UIMAD.WIDE.U32 UR10, UR6, UR12, URZ ;  /* 0x0000000c060a72a5 */ /* 0x010fc6000f8e00ff */
[----:B------:R-:W-:Y:S01]  /*1340*/  UMOV UR4, UR5 ;  /* 0x0000000500047c82 */ /* 0x000fe20008000000 */
[----:B------:R-:W-:Y:S02]  /*1350*/  UISETP.NE.AND UP2, UPT, UR19, 0x1, UPT ;  /* 0x000000011300788c */ /* 0x000fe4000bf45270 */
[----:B------:R-:W-:Y:S01]  /*1360*/  USHF.R.U32.HI UR4, URZ, UR13, UR4 ;  /* 0x0000000dff047299 */ /* 0x000fe20008011604 */
[----:B------:R-:W-:Y:S01]  /*1370*/  UMOV UR10, UR11 ;  /* 0x0000000b000a7c82 */ /* 0x000fe20008000000 */
[----:B------:R-:W-:Y:S02]  /*1380*/  UIMAD.WIDE.U32 UR16, UR31, UR15, URZ ;  /* 0x0000000f1f1072a5 */ /* 0x000fe4000f8e00ff */
[----:B------:R-:W-:Y:S02]  /*1390*/  USEL UR5, UR30, UR4, !UP0 ;  /* 0x000000041e057287 */ /* 0x000fe4000c000000 */
[----:B------:R-:W-:Y:S02]  /*13a0*/  @UP0 USHF.R.U32.HI UR6, URZ, UR13, UR10 ;  /* 0x0000000dff060299 */ /* 0x000fe4000801160a */
[----:B------:R-:W-:-:S02]  /*13b0*/  UISETP.NE.AND UP0, UPT, UR14, 0x1, UPT ;  /* 0x000000010e00788c */ /* 0x000fc4000bf05270 */
[----:B-1----:R-:W-:Y:S02]  /*13c0*/  UIMAD.WIDE.U32 UR10, UR7, UR15, URZ ;  /* 0x0000000f070a72a5 */ /* 0x002fe4000f8e00ff */
[----:B--2---:R-:W-:Y:S01]  /*13d0*/  UIMAD.WIDE.U32 UR12, UR6, UR8, URZ ;  /* 0x00000008060c72a5 */ /* 0x004fe2000f8e00ff */
[----:B------:R-:W-:Y:S02]  /*13e0*/  UMOV UR4, UR17 ;  /* 0x0000001100047c82 */ /* 0x000fe40008000000 */
[----:B------:R-:W-:Y:S02]  /*13f0*/  USHF.R.U32.HI UR4, URZ, UR21, UR4 ;  /* 0x00000015ff047299 */ /* 0x000fe40008011604 */
[----:B------:R-:W-:Y:S02]  /*1400*/  UMOV UR10, UR11 ;  /* 0x0000000b000a7c82 */ /* 0x000fe40008000000 */
[----:B------:R-:W-:Y:S01]  /*1410*/  UMOV UR12, UR13 ;  /* 0x0000000d000c7c82 */ /* 0x000fe20008000000 */
[----:B------:R-:W-:-:S02]  /*1420*/  @UP0 USHF.R.U32.HI UR7, URZ, UR21, UR10 ;  /* 0x00000015ff070299 */ /* 0x000fc4000801160a */
[----:B------:R-:W-:Y:S02]  /*1430*/  USEL UR4, UR31, UR4, !UP0 ;  /* 0x000000041f047287 */ /* 0x000fe4000c000000 */
[----:B------:R-:W-:Y:S02]  /*1440*/  UIMAD.WIDE.U32 UR10, UR7, UR8, URZ ;  /* 0x00000008070a72a5 */ /* 0x000fe4000f8e00ff */
[----:B------:R-:W-:Y:S02]  /*1450*/  @UP2 USHF.R.U32.HI UR6, URZ, UR9, UR12 ;  /* 0x00000009ff062299 */ /* 0x000fe4000801160c */
[----:B------:R-:W-:-:S03]  /*1460*/  UIMAD.WIDE.U32 UR12, UR4, UR8, URZ ;  /* 0x00000008040c72a5 */ /* 0x000fc6000f8e00ff */
[----:B------:R-:W-:Y:S02]  /*1470*/  UMOV UR10, UR11 ;  /* 0x0000000b000a7c82 */ /* 0x000fe40008000000 */
[----:B------:R-:W-:Y:S02]  /*1480*/  @UP2 USHF.R.U32.HI UR7, URZ, UR9, UR10 ;  /* 0x00000009ff072299 */ /* 0x000fe4000801160a */
[----:B------:R-:W-:Y:S02]  /*1490*/  UIMAD UR10, UR6, UR19, URZ ;  /* 0x00000013060a72a4 */ /* 0x000fe4000f8e02ff */
[----:B------:R-:W-:-:S04]  /*14a0*/  UIMAD UR7, UR7, UR19, URZ ;  /* 0x00000013070772a4 */ /* 0x000fc8000f8e02ff */
[----:B------:R-:W-:-:S03]  /*14b0*/  UISETP.GE.AND UP0, UPT, UR4, UR7, UPT ;  /* 0x000000070400728c */ /* 0x000fc6000bf06270 */
[----:B------:R-:W-:Y:S01]  /*14c0*/  UMOV UR7, UR13 ;  /* 0x0000000d00077c82 */ /* 0x000fe20008000000 */
[----:B------:R-:W-:Y:S02]  /*14d0*/  UISETP.GE.OR UP0, UPT, UR5, UR10, UP0 ;  /* 0x0000000a0500728c */ /* 0x000fe40008706670 */
[----:B------:R-:W-:Y:S02]  /*14e0*/  UIMAD.WIDE.U32 UR10, UR5, UR8, URZ ;  /* 0x00000008050a72a5 */ /* 0x000fe4000f8e00ff */
[----:B------:R-:W-:Y:S02]  /*14f0*/  USHF.R.U32.HI UR7, URZ, UR9, UR7 ;  /* 0x00000009ff077299 */ /* 0x000fe40008011607 */
[----:B------:R-:W-:Y:S02]  /*1500*/  UIADD3 UR10, UPT, UPT, -UR4, URZ, URZ ;  /* 0x000000ff040a7290 */ /* 0x000fe4000fffe1ff */
[----:B------:R-:W-:Y:S02]  /*1510*/  USEL UR7, UR4, UR7, !UP2 ;  /* 0x0000000704077287 */ /* 0x000fe4000d000000 */
[----:B------:R-:W-:Y:S01]  /*1520*/  UIMAD UR10, UR14, UR10, UR31 ;  /* 0x0000000a0e0a72a4 */ /* 0x000fe2000f8e021f */
[----:B------:R-:W-:Y:S01]  /*1530*/  @!UP0 UMOV UR8, UR11 ;  /* 0x0000000b00088c82 */ /* 0x000fe20008000000 */
[----:B------:R-:W-:-:S02]  /*1540*/  UIADD3 UR11, UPT, UPT, -UR5, URZ, URZ ;  /* 0x000000ff050b7290 */ /* 0x000fc4000fffe1ff */
[----:B------:R-:W-:Y:S02]  /*1550*/  @!UP0 USHF.R.U32.HI UR8, URZ, UR9, UR8 ;  /* 0x00000009ff088299 */ /* 0x000fe40008011608 */
[----:B------:R-:W-:Y:S02]  /*1560*/  UIADD3 UR9, UPT, UPT, -UR7, URZ, URZ ;  /* 0x000000ff07097290 */ /* 0x000fe4000fffe1ff */
[----:B------:R-:W-:Y:S02]  /*1570*/  @!UP0 USEL UR8, UR5, UR8, !UP2 ;  /* 0x0000000805088287 */ /* 0x000fe4000d000000 */
[----:B------:R-:W-:Y:S02]  /*1580*/  UIMAD UR9, UR19, UR9, UR4 ;  /* 0x00000009130972a4 */ /* 0x000fe4000f8e0204 */
[----:B------:R-:W-:Y:S02]  /*1590*/  @!UP0 UIADD3 UR7, UPT, UPT, UR7, -UR8, URZ ;  /* 0x8000000807078290 */ /* 0x000fe4000fffe0ff */
[----:B------:R-:W-:-:S02]  /*15a0*/  @!UP0 UIMAD UR6, UR9, UR6, UR8 ;  /* 0x00000006090682a4 */ /* 0x000fc4000f8e0208 */
[----:B------:R-:W-:Y:S02]  /*15b0*/  @!UP0 UIMAD UR4, UR7, UR19, UR5 ;  /* 0x00000013070482a4 */ /* 0x000fe4000f8e0205 */
[----:B------:R-:W-:Y:S02]  /*15c0*/  UIMAD UR30, UR20, UR11, UR30 ;  /* 0x0000000b141e72a4 */ /* 0x000fe4000f8e021e */
[----:B------:R-:W-:Y:S01]  /*15d0*/  UIMAD UR31, UR4, UR14, UR10 ;  /* 0x0000000e041f72a4 */ /* 0x000fe2000f8e020a */
[----:B------:R-:W-:Y:S02]  /*15e0*/  @!UP0 UMOV UR5, UR6 ;  /* 0x0000000600058c82 */ /* 0x000fe40008000000 */
[----:B------:R-:W-:-:S12]  /*15f0*/  UIMAD UR30, UR5, UR20, UR30 ;  /* 0x00000014051e72a4 */ /* 0x000fd8000f8e021e */
.L_x_18:
[----:B------:R-:W-:-:S09]  /*1600*/  UISETP.NE.AND UP0, UPT, UR22, 0x1, UPT ;  /* 0x000000011600788c */ /* 0x000fd2000bf05270 */
[----:B------:R-:W-:Y:S05]  /*1610*/  BRA.U UP0, `(.L_x_19) ;  /* 0x0000000100407547 */ /* 0x000fea000b800000 */
[----:B------:R-:W2:Y:S01]  /*1620*/  LDCU.128 UR8, c[0x0][0xb10] ;  /* 0x00016200ff0877ac */ /* 0x000ea20008000c00 */
[----:B------:R-:W3:Y:S01]  /*1630*/  LDCU UR12, c[0x0][0xb0c] ;  /* 0x00016180ff0c77ac */ /* 0x000ee20008000800 */
[----:B------:R-:W4:Y:S01]  /*1640*/  LDCU UR13, c[0x0][0xb20] ;  /* 0x00016400ff0d77ac */ /* 0x000f220008000800 */
[----:B--2---:R-:W-:Y:S02]  /*1650*/  UIMAD.WIDE.U32 UR4, UR30, UR8, URZ ;  /* 0x000000081e0472a5 */ /* 0x004fe4000f8e00ff */
[----:B------:R-:W-:Y:S02]  /*1660*/  UIMAD.WIDE.U32 UR6, UR31, UR11, URZ ;  /* 0x0000000b1f0672a5 */ /* 0x000fe4000f8e00ff */
[----:B---3--:R-:W-:Y:S02]  /*1670*/  UISETP.NE.AND UP0, UPT, UR12, 0x1, UPT ;  /* 0x000000010c00788c */ /* 0x008fe4000bf05270 */
[----:B------:R-:W-:-:S03]  /*1680*/  USHF.R.U32.HI UR5, URZ, UR9, UR5 ;  /* 0x00000009ff057299 */ /* 0x000fc60008011605 */
[----:B------:R-:W-:Y:S01]  /*1690*/  UMOV UR4, UR7 ;  /* 0x0000000700047c82 */ /* 0x000fe20008000000 */
[----:B------:R-:W-:Y:S02]  /*16a0*/  USEL UR5, UR30, UR5, !UP0 ;  /* 0x000000051e057287 */ /* 0x000fe4000c000000 */
[----:B------:R-:W-:Y:S02]  /*16b0*/  UISETP.NE.AND UP0, UPT, UR10, 0x1, UPT ;  /* 0x000000010a00788c */ /* 0x000fe4000bf05270 */
[----:B----4-:R-:W-:-:S04]  /*16c0*/  USHF.R.U32.HI UR4, URZ, UR13, UR4 ;  /* 0x0000000dff047299 */ /* 0x010fc80008011604 */
[----:B------:R-:W-:-:S04]  /*16d0*/  USEL UR4, UR31, UR4, !UP0 ;  /* 0x000000041f047287 */ /* 0x000fc8000c000000 */
[----:B------:R-:W-:Y:S02]  /*16e0*/  UIADD3 UR6, UPT, UPT, UR5, -UR4, URZ ;  /* 0x8000000405067290 */ /* 0x000fe4000fffe0ff */
[----:B------:R-:W-:Y:S02]  /*16f0*/  UIADD3 UR4, UPT, UPT, -UR5, UR4, URZ ;  /* 0x0000000405047290 */ /* 0x000fe4000fffe1ff */
[----:B------:R-:W-:Y:S02]  /*1700*/  UIMAD UR31, UR6, UR10, UR31 ;  /* 0x0000000a061f72a4 */ /* 0x000fe4000f8e021f */
[----:B------:R-:W-:-:S12]  /*1710*/  UIMAD UR30, UR4, UR12, UR30 ;  /* 0x0000000c041e72a4 */ /* 0x000fd8000f8e021e */
.L_x_19:
[----:B------:R-:W-:Y:S01]  /*1720*/  UISETP.NE.AND UP0, UPT, UR18, 0x2, UPT ;  /* 0x000000021200788c */ /* 0x000fe2000bf05270 */
[----:B------:R-:W-:Y:S09]  /*1730*/  BRA.U !UP5, `(.L_x_20) ;  /* 0x000000010d0c7547 */ /* 0x000ff2000b800000 */
[----:B------:R-:W-:Y:S01]  /*1740*/  UCGABAR_WAIT ;  /* 0x0000000000007dc7 */ /* 0x000fe20008000000 */
[----:B------:R-:W-:Y:S01]  /*1750*/  CCTL.IVALL ;  /* 0x00000000ff00798f */ /* 0x000fe20002000000 */
[----:B------:R-:W-:Y:S05]  /*1760*/  BRA `(.L_x_21) ;  /* 0x0000000000047947 */ /* 0x000fea0003800000 */
.L_x_20:
[----:B------:R-:W-:Y:S06]  /*1770*/  BAR.SYNC.DEFER_BLOCKING 0x0 ;  /* 0x0000000000007b1d */ /* 0x000fec0000010000 */
.L_x_21:
[----:B------:R-:W-:Y:S05]  /*1780*/  BRA.U UP0, `(.L_x_22) ;  /* 0x0000001100c87547 */ /* 0x000fea000b800000 */
[----:B------:R-:W2:Y:S01]  /*1790*/  LDCU UR6, c[0x0][0x38c] ;  /* 0x00007180ff0677ac */ /* 0x000ea20008000800 */
[----:B------:R-:W3:Y:S01]  /*17a0*/  S2UR UR8, SR_CgaCtaId ;  /* 0x00000000000879c3 */ /* 0x000ee20000008800 */
[----:B------:R-:W-:Y:S01]  /*17b0*/  PLOP3.LUT P1, PT, PT, PT, UP3, 0x80, 0x8 ;  /* 0x000000000008781c */ /* 0x000fe20003f2f038 */
[----:B------:R-:W-:Y:S01]  /*17c0*/  IMAD.MOV.U32 R12, RZ, RZ, 0x1 ;  /* 0x00000001ff0c7424 */ /* 0x000fe200078e00ff */
[----:B------:R-:W-:Y:S01]  /*17d0*/  UMOV UR7, 0x400 ;  /* 0x0000040000077882 */ /* 0x000fe20000000000 */
[----:B------:R-:W-:Y:S01]  /*17e0*/  UISETP.NE.AND UP1, UPT, UR18, URZ, UPT ;  /* 0x000000ff1200728c */ /* 0x000fe2000bf25270 */
[----:B------:R-:W-:Y:S01]  /*17f0*/  ISETP.EQ.OR P2, PT, R0, RZ, P3 ;  /* 0x000000ff0000720c */ /* 0x000fe20001f42670 */
[----:B------:R-:W-:Y:S01]  /*1800*/  USEL UR24, URZ, 0x1, UP6 ;  /* 0x00000001ff187887 */ /* 0x000fe2000b000000 */
[----:B------:R-:W-:Y:S02]  /*1810*/  PLOP3.LUT P1, PT, P1, PT, PT, 0x8, 0x80 ;  /* 0x000000000080781c */ /* 0x000fe40000f2e170 */
[----:B------:R-:W-:Y:S01]  /*1820*/  CS2R R10, SRZ ;  /* 0x00000000000a7805 */ /* 0x000fe2000001ff00 */
[----:B------:R-:W-:Y:S01]  /*1830*/  IMAD.MOV.U32 R9, RZ, RZ, RZ ;  /* 0x000000ffff097224 */ /* 0x000fe200078e00ff */
[----:B------:R-:W4:Y:S01]  /*1840*/  LDCU UR40, c[0x0][0x370] ;  /* 0x00006e00ff2877ac */ /* 0x000f220008000800 */
[----:B------:R-:W-:Y:S01]  /*1850*/  IMAD.MOV.U32 R8, RZ, RZ, 0x1 ;  /* 0x00000001ff087424 */ /* 0x000fe200078e00ff */
[----:B------:R-:W1:Y:S01]  /*1860*/  LDCU.64 UR26, c[0x0][0x348] ;  /* 0x00006900ff1a77ac */ /* 0x000e620008000a00 */
[----:B--2---:R-:W-:-:S02]  /*1870*/  UIADD3 UR5, UPT, UPT, UR6, 0x3f, URZ ;  /* 0x0000003f06057890 */ /* 0x004fc4000fffe0ff */
[----:B------:R-:W-:Y:S02]  /*1880*/  USHF.R.U32.HI UR45, URZ, 0x6, UR28 ;  /* 0x00000006ff2d7899 */ /* 0x000fe4000801161c */
[----:B------:R-:W-:Y:S02]  /*1890*/  USHF.R.S32.HI UR4, URZ, 0x1f, UR5 ;  /* 0x0000001fff047899 */ /* 0x000fe40008011405 */
[----:B---3--:R-:W-:Y:S02]  /*18a0*/  ULEA UR7, UR8, UR7, 0x18 ;  /* 0x0000000708077291 */ /* 0x008fe4000f8ec0ff */
[----:B------:R-:W-:Y:S02]  /*18b0*/  ULEA.HI UR4, UR4, UR5, URZ, 0x6 ;  /* 0x0000000504047291 */ /* 0x000fe4000f8f30ff */
[----:B------:R-:W-:Y:S02]  /*18c0*/  UIADD3 UR5, UPT, UPT, UR6, -0x1, URZ ;  /* 0xffffffff06057890 */ /* 0x000fe4000fffe0ff */
[----:B------:R-:W-:-:S02]  /*18d0*/  USHF.R.S32.HI UR43, URZ, 0x6, UR4 ;  /* 0x00000006ff2b7899 */ /* 0x000fc40008011404 */
[----:B------:R-:W-:Y:S02]  /*18e0*/  UISETP.GE.U32.AND UP2, UPT, UR5, -0x7f, UPT ;  /* 0xffffff810500788c */ /* 0x000fe4000bf46070 */
[----:B------:R-:W-:Y:S02]  /*18f0*/  UISETP.LT.U32.AND UP0, UPT, UR43, 0x4, UPT ;  /* 0x000000042b00788c */ /* 0x000fe4000bf01070 */
[----:B------:R-:W-:Y:S02]  /*1900*/  ULEA UR29, UR28, UR7, 0x1 ;  /* 0x000000071c1d7291 */ /* 0x000fe4000f8e08ff */
[----:B------:R-:W-:Y:S02]  /*1910*/  USEL UR41, UR43, 0x4, UP0 ;  /* 0x000000042b297887 */ /* 0x000fe40008000000 */
[----:B------:R-:W-:Y:S02]  /*1920*/  UIADD3 UR46, UPT, UPT, UR6, 0x7e, URZ ;  /* 0x0000007e062e7890 */ /* 0x000fe4000fffe0ff */
[----:B------:R-:W-:-:S02]  /*1930*/  UIADD3 UR21, UPT, UPT, UR41, -0x1, URZ ;  /* 0xffffffff29157890 */ /* 0x000fc4000fffe0ff */
[----:B------:R-:W-:Y:S01]  /*1940*/  @UP2 UIADD3 UR21, UPT, UPT, UR41, URZ, URZ ;  /* 0x000000ff29152290 */ /* 0x000fe2000fffe0ff */
[----:B------:R-:W2:Y:S01]  /*1950*/  LDCU UR39, c[0x0][0x374] ;  /* 0x00006e80ff2777ac */ /* 0x000ea20008000800 */
[----:B------:R-:W-:Y:S02]  /*1960*/  USEL UR24, UR24, 0x2, UP1 ;  /* 0x0000000218187887 */ /* 0x000fe40008800000 */
[----:B------:R-:W-:Y:S02]  /*1970*/  UIADD3 UR29, UPT, UPT, UR29, 0x10800, URZ ;  /* 0x000108001d1d7890 */ /* 0x000fe4000fffe0ff */
[----:B------:R-:W-:Y:S02]  /*1980*/  UIADD3 UR44, UPT, UPT, UR43, -UR41, URZ ;  /* 0x800000292b2c7290 */ /* 0x000fe4000fffe0ff */
[----:B------:R-:W-:Y:S01]  /*1990*/  UIADD3 UR21, UPT, UPT, UR21, 0x1, URZ ;  /* 0x0000000115157890 */ /* 0x000fe2000fffe0ff */
[----:B-1--4-:R-:W-:-:S11]  /*19a0*/  UMOV UR5, URZ ;  /* 0x000000ff00057c82 */ /* 0x012fd60008000000 */
.L_x_42:
[----:B-1----:R-:W1:Y:S02]  /*19b0*/  S2UR UR4, SR_CgaCtaId ;  /* 0x00000000000479c3 */ /* 0x002e640000008800 */
[----:B-1----:R-:W-:-:S09]  /*19c0*/  UISETP.NE.AND UP0, UPT, UR4, URZ, UPT ;  /* 0x000000ff0400728c */ /* 0x002fd2000bf05270 */
[----:B------:R-:W-:Y:S05]  /*19d0*/  BRA.U UP0, `(.L_x_23) ;  /* 0x0000000100287547 */ /* 0x000fea000b800000 */
[----:B------:R-:W-:Y:S02]  /*19e0*/  LEA R0, R9, UR7, 0x3 ;  /* 0x0000000709007c11 */ /* 0x000fe4000f8e18ff */
[----:B------:R-:W-:-:S04]  /*19f0*/  SHF.L.U32 R3, R8, 0x1f, RZ ;  /* 0x0000001f08037819 */ /* 0x000fc800000006ff */
[----:B------:R-:W1:Y:S02]  /*1a00*/  SYNCS.PHASECHK.TRANS64.TRYWAIT P0, [R0+URZ+0x100], R3 ;  /* 0x00010003000075a7 */ /* 0x000e6400080011ff */
[----:B-1----:R-:W-:Y:S05]  /*1a10*/  @!P0 BRA `(.L_x_24) ;  /* 0x0000007c00708947 */ /* 0x002fea0003800000 */
.L_x_138:
[----:B------:R3:W-:Y:S01]  /*1a20*/  SYNCS.ARRIVE.TRANS64.A1T0 RZ, [R0+URZ+0xf0], RZ ;  /* 0x0000f0ff00ff79a7 */ /* 0x0007e200081000ff */
[----:B------:R-:W-:-:S05]  /*1a30*/  VIADD R9, R9, 0x1 ;  /* 0x0000000109097836 */ /* 0x000fca0000000000 */
[----:B------:R-:W-:-:S04]  /*1a40*/  ISETP.NE.AND P0, PT, R9, 0x2, PT ;  /* 0x000000020900780c */ /* 0x000fc80003f05270 */
[----:B-1----:R-:W-:Y:S02]  /*1a50*/  SEL R3, RZ, 0x1, P0 ;  /* 0x00000001ff037807 */ /* 0x002fe40000000000 */
[----:B------:R-:W-:Y:S02]  /*1a60*/  SEL R9, R9, RZ, P0 ;  /* 0x000000ff09097207 */ /* 0x000fe40000000000 */
[----:B------:R-:W-:-:S07]  /*1a70*/  LOP3.LUT R8, R8, R3, RZ, 0x3c, !PT ;  /* 0x0000000308087212 */ /* 0x000fce00078e3cff */
.L_x_23:
[----:B------:R-:W-:Y:S01]  /*1a80*/  ULEA UR4, UR5, UR7, 0x3 ;  /* 0x0000000705047291 */ /* 0x000fe2000f8e18ff */
[----:B---3--:R-:W-:Y:S01]  /*1a90*/  SHF.L.U32 R0, R12, 0x1f, RZ ;  /* 0x0000001f0c007819 */ /* 0x008fe200000006ff */
[----:B------:R-:W-:Y:S02]  /*1aa0*/  UISETP.GE.U32.AND UP0, UPT, UR46, 0x7f, UPT ;  /* 0x0000007f2e00788c */ /* 0x000fe4000bf06070 */
[----:B------:R-:W-:Y:S02]  /*1ab0*/  USHF.L.U32 UR35, UR30, 0x6, URZ ;  /* 0x000000061e237899 */ /* 0x000fe400080006ff */
[----:B------:R-:W-:Y:S01]  /*1ac0*/  ULEA UR19, UR31, UR45, 0x8 ;  /* 0x0000002d1f137291 */ /* 0x000fe2000f8e40ff */
[----:B------:R-:W-:Y:S02]  /*1ad0*/  UMOV UR13, URZ ;  /* 0x000000ff000d7c82 */ /* 0x000fe40008000000 */
[----:B------:R1:W3:Y:S02]  /*1ae0*/  SYNCS.PHASECHK.TRANS64.TRYWAIT P0, [UR4+0x20], R0 ;  /* 0x00002000ff0075a7 */ /* 0x0002e40008001104 */
[----:B------:R-:W-:Y:S07]  /*1af0*/  BRA.U !UP0, `(.L_x_25) ;  /* 0x0000000108c07547 */ /* 0x000fee000b800000 */
[----:B------:R-:W-:Y:S01]  /*1b00*/  UMOV UR6, URZ ;  /* 0x000000ff00067c82 */ /* 0x000fe20008000000 */
[----:B------:R-:W-:-:S05]  /*1b10*/  UMOV UR4, UR5 ;  /* 0x0000000500047c82 */ /* 0x000fca0008000000 */
.L_x_31:
[----:B------:R-:W-:Y:S01]  /*1b20*/  ULEA UR33, UR4, UR7, 0x3 ;  /* 0x0000000704217291 */ /* 0x000fe2000f8e18ff */
[----:B---3--:R-:W-:Y:S01]  /*1b30*/  @!P3 MOV R2, 0xa000 ;  /* 0x0000a0000002b802 */ /* 0x008fe20000000f00 */
[----:B-1-34-:R-:W-:Y:S10]  /*1b40*/  @P0 BRA `(.L_x_26) ;  /* 0x00000000000c0947 */ /* 0x01aff40003800000 */
[----:B------:R-:W-:-:S04]  /*1b50*/  SHF.L.U32 R3, R12, 0x1f, RZ ;  /* 0x0000001f0c037819 */ /* 0x000fc800000006ff */
[----:B------:R-:W3:Y:S02]  /*1b60*/  SYNCS.PHASECHK.TRANS64.TRYWAIT P0, [UR33+0x20], R3 ;  /* 0x00002003ff0075a7 */ /* 0x000ee40008001121 */
[----:B---3--:R-:W-:Y:S05]  /*1b70*/  @!P0 BRA `(.L_x_27) ;  /* 0x0000007c002c8947 */ /* 0x008fea0003800000 */
.L_x_26:
[----:B------:R3:W-:Y:S01]  /*1b80*/  @!P3 SYNCS.ARRIVE.TRANS64 RZ, [UR33], R2 ;  /* 0x00000002ffffb9a7 */ /* 0x0007e20008000021 */
[----:B------:R-:W-:-:S04]  /*1b90*/  ULOP3.LUT UR5, UR24, 0x2, URZ, 0xfc, !UPT ;  /* 0x0000000218057892 */ /* 0x000fc8000f8efcff */
[----:B------:R-:W-:-:S09]  /*1ba0*/  UISETP.NE.AND UP0, UPT, UR5, 0x2, UPT ;  /* 0x000000020500788c */ /* 0x000fd2000bf05270 */
[----:B------:R-:W-:Y:S05]  /*1bb0*/  BRA.U UP0, `(.L_x_28) ;  /* 0x0000000100047547 */ /* 0x000fea000b800000 */
[----:B--2---:R-:W-:Y:S05]  /*1bc0*/  BPT.TRAP 0x1 ;  /* 0x000000040000795c */ /* 0x004fea0000300000 */
.L_x_28:
[----:B------:R-:W-:Y:S04]  /*1bd0*/  BSSY.RECONVERGENT B0, `(.L_x_29) ;  /* 0x0000003000007945 */ /* 0x000fe80003800200 */
[----:B------:R-:W-:Y:S05]  /*1be0*/  @P2 BRA `(.L_x_30) ;  /* 0x0000000000042947 */ /* 0x000fea0003800000 */
[----:B--2---:R-:W-:Y:S05]  /*1bf0*/  BPT.TRAP 0x1 ;  /* 0x000000040000795c */ /* 0x004fea0000300000 */
.L_x_30:
[----:B--2---:R-:W-:Y:S05]  /*1c00*/  BSYNC.RECONVERGENT B0 ;  /* 0x0000000000007941 */ /* 0x004fea0003800200 */
.L_x_29:
[----:B------:R-:W-:Y:S02]  /*1c10*/  UIADD3 UR5, UPT, UPT, UR4, 0x1, URZ ;  /* 0x0000000104057890 */ /* 0x000fe4000fffe0ff */
[----:B------:R-:W-:Y:S02]  /*1c20*/  ULEA UR32, UR4, UR7, 0xd ;  /* 0x0000000704207291 */ /* 0x000fe4000f8e68ff */
[----:B------:R-:W-:Y:S02]  /*1c30*/  UISETP.NE.AND UP0, UPT, UR5, 0x4, UPT ;  /* 0x000000040500788c */ /* 0x000fe4000bf05270 */
[----:B------:R-:W-:Y:S02]  /*1c40*/  USHF.L.U32 UR34, UR6, 0x6, URZ ;  /* 0x0000000606227899 */ /* 0x000fe400080006ff */
[----:B------:R-:W-:Y:S02]  /*1c50*/  USEL UR9, URZ, 0x1, UP0 ;  /* 0x00000001ff097887 */ /* 0x000fe40008000000 */
[----:B------:R-:W-:-:S02]  /*1c60*/  USEL UR5, UR5, URZ, UP0 ;  /* 0x000000ff05057287 */ /* 0x000fc40008000000 */
[----:B------:R-:W-:Y:S02]  /*1c70*/  ULEA UR4, UR4, UR28, 0xe ;  /* 0x0000001c04047291 */ /* 0x000fe4000f8e70ff */
[----:B------:R-:W-:Y:S01]  /*1c80*/  ULEA UR8, UR5, UR7, 0x3 ;  /* 0x0000000705087291 */ /* 0x000fe2000f8e18ff */
[----:B------:R-:W-:Y:S01]  /*1c90*/  LOP3.LUT R12, R12, UR9, RZ, 0x3c, !PT ;  /* 0x000000090c0c7c12 */ /* 0x000fe2000f8e3cff */
[----:B------:R-:W-:Y:S02]  /*1ca0*/  UIADD3 UR6, UPT, UPT, UR6, 0x1, URZ ;  /* 0x0000000106067890 */ /* 0x000fe4000fffe0ff */
[----:B------:R-:W-:Y:S01]  /*1cb0*/  UIADD3 UR10, UP1, UPT, UR26, 0x80, URZ ;  /* 0x000000801a0a7890 */ /* 0x000fe2000ff3e0ff */
[----:B-1----:R-:W-:Y:S01]  /*1cc0*/  SHF.L.U32 R0, R12, 0x1f, RZ ;  /* 0x0000001f0c007819 */ /* 0x002fe200000006ff */
[----:B------:R-:W-:Y:S02]  /*1cd0*/  ULEA UR4, UR4, UR7, 0x1 ;  /* 0x0000000704047291 */ /* 0x000fe4000f8e08ff */
[----:B------:R-:W-:Y:S01]  /*1ce0*/  UIADD3.X UR11, UPT, UPT, URZ, UR27, URZ, UP1, !UPT ;  /* 0x0000001bff0b7290 */ /* 0x000fe20008ffe4ff */
[----:B------:R4:W1:Y:S01]  /*1cf0*/  SYNCS.PHASECHK.TRANS64.TRYWAIT P0, [UR8+0x20], R0 ;  /* 0x00002000ff0075a7 */ /* 0x0008620008001108 */
[----:B------:R-:W-:-:S02]  /*1d00*/  UIADD3 UR8, UP0, UPT, UR26, 0x180, URZ ;  /* 0x000001801a087890 */ /* 0x000fc4000ff1e0ff */
[----:B------:R-:W-:Y:S02]  /*1d10*/  UIADD3 UR32, UPT, UPT, UR32, 0x8800, URZ ;  /* 0x0000880020207890 */ /* 0x000fe4000fffe0ff */
[----:B------:R-:W-:Y:S02]  /*1d20*/  UIADD3.X UR9, UPT, UPT, URZ, UR27, URZ, UP0, !UPT ;  /* 0x0000001bff097290 */ /* 0x000fe400087fe4ff */
[----:B------:R-:W-:Y:S02]  /*1d30*/  UISETP.NE.AND UP0, UPT, UR6, UR21, UPT ;  /* 0x000000150600728c */ /* 0x000fe4000bf05270 */
[----:B------:R-:W-:Y:S01]  /*1d40*/  UIADD3 UR16, UPT, UPT, UR4, 0x10800, URZ ;  /* 0x0001080004107890 */ /* 0x000fe2000fffe0ff */
[----:B------:R-:W-:Y:S01]  /*1d50*/  UMOV UR12, 0x0 ;  /* 0x00000000000c7882 */ /* 0x000fe20000000000 */
[----:B------:R-:W-:Y:S01]  /*1d60*/  UMOV UR13, 0x10000000 ;  /* 0x10000000000d7882 */ /* 0x000fe20000000000 */
[----:B------:R-:W-:Y:S01]  /*1d70*/  UMOV UR4, 0xff0000 ;  /* 0x00ff000000047882 */ /* 0x000fe20000000000 */
[----:B------:R-:W-:Y:S01]  /*1d80*/  UMOV UR20, UR36 ;  /* 0x0000002400147c82 */ /* 0x000fe20008000000 */
[----:B------:R-:W-:Y:S01]  /*1d90*/  UMOV UR17, UR33 ;  /* 0x0000002100117c82 */ /* 0x000fe20008000000 */
[----:B------:R-:W-:Y:S01]  /*1da0*/  UMOV UR18, UR34 ;  /* 0x0000002200127c82 */ /* 0x000fe20008000000 */
[----:B------:R-:W-:Y:S02]  /*1db0*/  UTMALDG.3D [UR32], [UR10], desc[UR12] ;  /* 0x00000c200a0075b4 */ /* 0x000fe40008011000 */
[----:B------:R2:W-:Y:S02]  /*1dc0*/  UTMALDG.3D.MULTICAST [UR16], [UR8], UR4, desc[UR12] ;  /* 0x00000c10080073b4 */ /* 0x0005e40008011804 */
[----:B--2---:R-:W-:Y:S01]  /*1dd0*/  UMOV UR13, UR21 ;  /* 0x00000015000d7c82 */ /* 0x004fe20008000000 */
[----:B------:R-:W-:Y:S01]  /*1de0*/  UMOV UR4, UR5 ;  /* 0x0000000500047c82 */ /* 0x000fe20008000000 */
[----:B------:R-:W-:Y:S05]  /*1df0*/  BRA.U UP0, `(.L_x_31) ;  /* 0xfffffffd00487547 */ /* 0x000fea000b83ffff */
.L_x_25:
[----:B------:R-:W-:Y:S01]  /*1e00*/  ULEA UR4, UR5, UR7, 0x3 ;  /* 0x0000000705047291 */ /* 0x000fe2000f8e18ff */
[----:B-1--4-:R-:W-:Y:S01]  /*1e10*/  SHF.L.U32 R0, R12, 0x1f, RZ ;  /* 0x0000001f0c007819 */ /* 0x012fe200000006ff */
[----:B------:R-:W-:Y:S01]  /*1e20*/  @!P1 SYNCS.ARRIVE.TRANS64.A1T0 RZ, [UR7+0x88], RZ ;  /* 0x000088ffffff99a7 */ /* 0x000fe20008100007 */
[----:B------:R-:W-:-:S06]  /*1e30*/  UISETP.GT.AND UP0, UPT, UR43, UR41, UPT ;  /* 0x000000292b00728c */ /* 0x000fcc000bf04270 */
[----:B---3--:R1:W3:Y:S03]  /*1e40*/  SYNCS.PHASECHK.TRANS64.TRYWAIT P0, [UR4+0x20], R0 ;  /* 0x00002000ff0075a7 */ /* 0x0082e60008001104 */
[----:B------:R-:W-:Y:S05]  /*1e50*/  BRA.U !UP0, `(.L_x_32) ;  /* 0x0000000108bc7547 */ /* 0x000fea000b800000 */
[----:B------:R-:W-:Y:S01]  /*1e60*/  UIADD3 UR25, UPT, UPT, UR44, UR13, URZ ;  /* 0x0000000d2c197290 */ /* 0x000fe2000fffe0ff */
[----:B------:R-:W-:-:S11]  /*1e70*/  UMOV UR4, UR5 ;  /* 0x0000000500047c82 */ /* 0x000fd60008000000 */
.L_x_38:
[----:B------:R-:W-:Y:S01]  /*1e80*/  ULEA UR9, UR4, UR7, 0x3 ;  /* 0x0000000704097291 */ /* 0x000fe2000f8e18ff */
[----:B---3--:R-:W-:Y:S01]  /*1e90*/  @!P3 MOV R2, 0xa000 ;  /* 0x0000a0000002b802 */ /* 0x008fe20000000f00 */
[----:B-1-3--:R-:W-:Y:S10]  /*1ea0*/  @P0 BRA `(.L_x_33) ;  /* 0x00000000000c0947 */ /* 0x00aff40003800000 */
[----:B------:R-:W-:-:S04]  /*1eb0*/  SHF.L.U32 R3, R12, 0x1f, RZ ;  /* 0x0000001f0c037819 */ /* 0x000fc800000006ff */
[----:B------:R-:W3:Y:S02]  /*1ec0*/  SYNCS.PHASECHK.TRANS64.TRYWAIT P0, [UR9+0x20], R3 ;  /* 0x00002003ff0075a7 */ /* 0x000ee40008001109 */
[----:B---3--:R-:W-:Y:S05]  /*1ed0*/  @!P0 BRA `(.L_x_34) ;  /* 0x00000078006c8947 */ /* 0x008fea0003800000 */
.L_x_33:
[----:B------:R3:W-:Y:S01]  /*1ee0*/  @!P3 SYNCS.ARRIVE.TRANS64 RZ, [UR9], R2 ;  /* 0x00000002ffffb9a7 */ /* 0x0007e20008000009 */
[----:B------:R-:W-:-:S04]  /*1ef0*/  ULOP3.LUT UR5, UR24, 0x2, URZ, 0xfc, !UPT ;  /* 0x0000000218057892 */ /* 0x000fc8000f8efcff */
[----:B------:R-:W-:-:S09]  /*1f00*/  UISETP.NE.AND UP0, UPT, UR5, 0x2, UPT ;  /* 0x000000020500788c */ /* 0x000fd2000bf05270 */
[----:B------:R-:W-:Y:S05]  /*1f10*/  BRA.U UP0, `(.L_x_35) ;  /* 0x0000000100047547 */ /* 0x000fea000b800000 */
[----:B--2---:R-:W-:Y:S05]  /*1f20*/  BPT.TRAP 0x1 ;  /* 0x000000040000795c */ /* 0x004fea0000300000 */
.L_x_35:
[----:B------:R-:W-:Y:S04]  /*1f30*/  BSSY.RECONVERGENT B0, `(.L_x_36) ;  /* 0x0000003000007945 */ /* 0x000fe80003800200 */
[----:B------:R-:W-:Y:S05]  /*1f40*/  @P2 BRA `(.L_x_37) ;  /* 0x0000000000042947 */ /* 0x000fea0003800000 */
[----:B--2---:R-:W-:Y:S05]  /*1f50*/  BPT.TRAP 0x1 ;  /* 0x000000040000795c */ /* 0x004fea0000300000 */
.L_x_37:
[----:B--2---:R-:W-:Y:S05]  /*1f60*/  BSYNC.RECONVERGENT B0 ;  /* 0x0000000000007941 */ /* 0x004fea0003800200 */
.L_x_36:
[----:B------:R-:W-:Y:S02]  /*1f70*/  UIADD3 UR5, UPT, UPT, UR4, 0x1, URZ ;  /* 0x0000000104057890 */ /* 0x000fe4000fffe0ff */
[----:B------:R-:W-:Y:S02]  /*1f80*/  UIADD3 UR14, UP1, UPT, UR26, 0x80, URZ ;  /* 0x000000801a0e7890 */ /* 0x000fe4000ff3e0ff */
[----:B------:R-:W-:Y:S02]  /*1f90*/  UISETP.NE.AND UP0, UPT, UR5, 0x4, UPT ;  /* 0x000000040500788c */ /* 0x000fe4000bf05270 */
[----:B------:R-:W-:Y:S02]  /*1fa0*/  USHF.L.U32 UR10, UR13, 0x6, URZ ;  /* 0x000000060d0a7899 */ /* 0x000fe400080006ff */
[----:B------:R-:W-:Y:S02]  /*1fb0*/  USEL UR8, URZ, 0x1, UP0 ;  /* 0x00000001ff087887 */ /* 0x000fe40008000000 */
[----:B------:R-:W-:-:S02]  /*1fc0*/  USEL UR5, UR5, URZ, UP0 ;  /* 0x000000ff05057287 */ /* 0x000fc40008000000 */
[----:B------:R-:W-:Y:S02]  /*1fd0*/  UIADD3 UR22, UP0, UPT, UR26, 0x180, URZ ;  /* 0x000001801a167890 */ /* 0x000fe4000ff1e0ff */
[----:B------:R-:W-:Y:S01]  /*1fe0*/  LOP3.LUT R12, R12, UR8, RZ, 0x3c, !PT ;  /* 0x000000080c0c7c12 */ /* 0x000fe2000f8e3cff */
[----:B------:R-:W-:Y:S02]  /*1ff0*/  ULEA UR8, UR4, UR7, 0xd ;  /* 0x0000000704087291 */ /* 0x000fe4000f8e68ff */
[----:B------:R-:W-:Y:S01]  /*2000*/  ULEA UR6, UR5, UR7, 0x3 ;  /* 0x0000000705067291 */ /* 0x000fe2000f8e18ff */
[----:B-1----:R-:W-:Y:S01]  /*2010*/  SHF.L.U32 R0, R12, 0x1f, RZ ;  /* 0x0000001f0c007819 */ /* 0x002fe200000006ff */
[----:B------:R-:W-:Y:S02]  /*2020*/  UIADD3 UR8, UPT, UPT, UR8, 0x8800, URZ ;  /* 0x0000880008087890 */ /* 0x000fe4000fffe0ff */
[----:B------:R-:W-:Y:S02]  /*2030*/  UIADD3.X UR15, UPT, UPT, URZ, UR27, URZ, UP1, !UPT ;  /* 0x0000001bff0f7290 */ /* 0x000fe40008ffe4ff */
[----:B------:R-:W-:-:S02]  /*2040*/  ULEA UR16, UR4, UR29, 0xf ;  /* 0x0000001d04107291 */ /* 0x000fc4000f8e78ff */
[----:B------:R-:W-:Y:S01]  /*2050*/  UIADD3.X UR23, UPT, UPT, URZ, UR27, URZ, UP0, !UPT ;  /* 0x0000001bff177290 */ /* 0x000fe200087fe4ff */
[----:B------:R4:W1:Y:S01]  /*2060*/  SYNCS.PHASECHK.TRANS64.TRYWAIT P0, [UR6+0x20], R0 ;  /* 0x00002000ff0075a7 */ /* 0x0008620008001106 */
[----:B------:R-:W-:Y:S01]  /*2070*/  UMOV UR30, 0x0 ;  /* 0x00000000001e7882 */ /* 0x000fe20000000000 */
[----:B------:R-:W-:Y:S01]  /*2080*/  UMOV UR31, 0x10000000 ;  /* 0x10000000001f7882 */ /* 0x000fe20000000000 */
[----:B------:R-:W-:Y:S01]  /*2090*/  UMOV UR11, UR35 ;  /* 0x00000023000b7c82 */ /* 0x000fe20008000000 */
[----:B------:R-:W-:Y:S01]  /*20a0*/  UMOV UR12, UR36 ;  /* 0x00000024000c7c82 */ /* 0x000fe20008000000 */
[----:B------:R-:W-:Y:S01]  /*20b0*/  UMOV UR6, 0xff0000 ;  /* 0x00ff000000067882 */ /* 0x000fe20000000000 */
[----:B------:R-:W-:Y:S01]  /*20c0*/  UMOV UR20, UR36 ;  /* 0x0000002400147c82 */ /* 0x000fe20008000000 */
[----:B------:R-:W-:Y:S01]  /*20d0*/  UMOV UR17, UR9 ;  /* 0x0000000900117c82 */ /* 0x000fe20008000000 */
[----:B------:R-:W-:Y:S01]  /*20e0*/  UMOV UR18, UR10 ;  /* 0x0000000a00127c82 */ /* 0x000fe20008000000 */
[----:B------:R4:W-:Y:S01]  /*20f0*/  UTMALDG.3D [UR8], [UR14], desc[UR30] ;  /* 0x00001e080e0075b4 */ /* 0x0009e20008011000 */
[----:B------:R-:W-:Y:S01]  /*2100*/  UIADD3 UR13, UPT, UPT, UR13, 0x1, URZ ;  /* 0x000000010d0d7890 */ /* 0x000fe2000fffe0ff */
[----:B------:R-:W-:-:S03]  /*2110*/  UMOV UR4, UR5 ;  /* 0x0000000500047c82 */ /* 0x000fc60008000000 */
[----:B------:R-:W-:Y:S01]  /*2120*/  UISETP.NE.AND UP0, UPT, UR13, UR25, UPT ;  /* 0x000000190d00728c */ /* 0x000fe2000bf05270 */
[----:B------:R4:W-:Y:S08]  /*2130*/  UTMALDG.3D.MULTICAST [UR16], [UR22], UR6, desc[UR30] ;  /* 0x00001e10160073b4 */ /* 0x0009f00008011806 */
[----:B----4-:R-:W-:Y:S05]  /*2140*/  BRA.U UP0, `(.L_x_38) ;  /* 0xfffffffd004c7547 */ /* 0x010fea000b83ffff */
.L_x_32:
[C---:B------:R-:W-:Y:S01]  /*2150*/  LEA R3, R11.reuse, UR7, 0x3 ;  /* 0x000000070b037c11 */ /* 0x040fe2000f8e18ff */
[----:B------:R-:W-:Y:S01]  /*2160*/  NOP ;  /* 0x0000000000007918 */ /* 0x000fe20000000000 */
[----:B-1----:R-:W-:Y:S02]  /*2170*/  SHF.L.U32 R0, R10, 0x1f, RZ ;  /* 0x0000001f0a007819 */ /* 0x002fe400000006ff */
[----:B------:R-:W-:Y:S02]  /*2180*/  LEA R5, R11, UR7, 0x4 ;  /* 0x000000070b057c11 */ /* 0x000fe4000f8e20ff */
[----:B---3--:R-:W1:Y:S02]  /*2190*/  SYNCS.PHASECHK.TRANS64.TRYWAIT P0, [R3+URZ+0x90], R0 ;  /* 0x00009000030075a7 */ /* 0x008e6400080011ff */
[----:B-1----:R-:W-:Y:S05]  /*21a0*/  @!P0 BRA `(.L_x_39) ;  /* 0x0000007400d08947 */ /* 0x002fea0003800000 */
.L_x_141:
[----:B------:R-:W3:Y:S01]  /*21b0*/  LDS.128 R4, [R5+0x120] ;  /* 0x0001200005047984 */ /* 0x000ee20000000c00 */
[----:B------:R-:W-:Y:S01]  /*21c0*/  UISETP.GE.AND UP0, UPT, UR42, 0x1, UPT ;  /* 0x000000012a00788c */ /* 0x000fe2000bf06270 */
[----:B------:R-:W-:Y:S01]  /*21d0*/  @!PT LDS RZ, [RZ] ;  /* 0x00000000fffff984 */ /* 0x000fe20000000800 */
[----:B------:R-:W-:Y:S01]  /*21e0*/  @!PT LDS RZ, [RZ] ;  /* 0x00000000fffff984 */ /* 0x000fe20000000800 */
[----:B------:R-:W-:Y:S01]  /*21f0*/  @!PT LDS RZ, [RZ] ;  /* 0x00000000fffff984 */ /* 0x000fe20000000800 */
[----:B------:R-:W-:Y:S01]  /*2200*/  @!PT LDS RZ, [RZ] ;  /* 0x00000000fffff984 */ /* 0x000fe20000000800 */
[----:B------:R4:W-:Y:S06]  /*2210*/  MEMBAR.ALL.CTA ;  /* 0x0000000000007992 */ /* 0x0009ec0000008000 */
[----:B----4-:R-:W4:Y:S01]  /*2220*/  FENCE.VIEW.ASYNC.S ;  /* 0x00000000000073c6 */ /* 0x010f220000000000 */
[----:B---3--:R-:W-:-:S13]  /*2230*/  LOP3.LUT P0, RZ, R6, 0x1, RZ, 0xc0, !PT ;  /* 0x0000000106ff7812 */ /* 0x008fda000780c0ff */
[----:B----4-:R-:W-:Y:S01]  /*2240*/  VOTEU.ANY UP1, P0 ;  /* 0x0000000000ff7886 */ /* 0x010fe20000020100 */
[----:B------:R-:W-:-:S13]  /*2250*/  PLOP3.LUT P0, PT, PT, PT, UP1, 0x80, 0x8 ;  /* 0x000000000008781c */ /* 0x000fda0003f0f018 */
[----:B-1----:R-:W-:Y:S02]  /*2260*/  @P0 LOP3.LUT R0, R5, 0xffff, RZ, 0xc0, !PT ;  /* 0x0000ffff05000812 */ /* 0x002fe400078ec0ff */
[----:B------:R-:W-:Y:S02]  /*2270*/  @P0 MOV R2, R4 ;  /* 0x0000000400020202 */ /* 0x000fe40000000f00 */
[----:B------:R-:W-:Y:S01]  /*2280*/  @P0 R2UR UR6, R0 ;  /* 0x00000000000602ca */ /* 0x000fe200000e0000 */
[----:B------:R-:W-:Y:S01]  /*2290*/  VIADD R0, R3, 0xa0 ;  /* 0x000000a003007836 */ /* 0x000fe20000000000 */
[----:B------:R-:W-:Y:S02]  /*22a0*/  @P0 SHF.R.U32.HI R4, RZ, 0x10, R5 ;  /* 0x00000010ff040819 */ /* 0x000fe40000011605 */
[----:B------:R-:W-:Y:S02]  /*22b0*/  @P0 R2UR UR8, R2 ;  /* 0x00000000020802ca */ /* 0x000fe400000e0000 */
[----:B------:R-:W-:-:S02]  /*22c0*/  PRMT R0, RZ, 0x654, R0 ;  /* 0x00000654ff007816 */ /* 0x000fc40000000000 */
[----:B------:R-:W-:Y:S02]  /*22d0*/  @P0 R2UR UR4, R4 ;  /* 0x00000000040402ca */ /* 0x000fe400000e0000 */
[----:B------:R1:W-:Y:S03]  /*22e0*/  SYNCS.ARRIVE.TRANS64.RED.A1T0 RZ, [R0+URZ], RZ ;  /* 0x000000ff00ff79a7 */ /* 0x0003e600081004ff */
[----:B------:R-:W-:-:S04]  /*22f0*/  @UP1 UMOV UR37, UR6 ;  /* 0x0000000600251c82 */ /* 0x000fc80008000000 */
[----:B------:R-:W-:-:S04]  /*2300*/  @UP1 UMOV UR38, UR8 ;  /* 0x0000000800261c82 */ /* 0x000fc80008000000 */
[----:B------:R-:W-:Y:S01]  /*2310*/  @UP1 UMOV UR36, UR4 ;  /* 0x0000000400241c82 */ /* 0x000fe20008000000 */
[----:B------:R-:W-:Y:S05]  /*2320*/  BRA.U !UP0, `(.L_x_40) ;  /* 0x0000000108d47547 */ /* 0x000fea000b800000 */
[----:B------:R-:W2:Y:S01]  /*2330*/  LDCU.128 UR12, c[0x0][0xb10] ;  /* 0x00016200ff0c77ac */ /* 0x000ea20008000c00 */
[----:B------:R-:W3:Y:S01]  /*2340*/  LDCU UR25, c[0x0][0xb20] ;  /* 0x00016400ff1977ac */ /* 0x000ee20008000800 */
[----:B------:R-:W4:Y:S01]  /*2350*/  LDCU UR20, c[0x0][0xb0c] ;  /* 0x00016180ff1477ac */ /* 0x000f220008000800 */
[----:B------:R-:W1:Y:S01]  /*2360*/  LDCU.64 UR10, c[0x0][0xb28] ;  /* 0x00016500ff0a77ac */ /* 0x000e620008000a00 */
[----:B------:R-:W-:Y:S02]  /*2370*/  UISETP.NE.AND UP3, UPT, UR42, 0x1, UPT ;  /* 0x000000012a00788c */ /* 0x000fe4000bf65270 */
[----:B--2---:R-:W-:Y:S02]  /*2380*/  UIMAD.WIDE.U32 UR16, UR39, UR15, URZ ;  /* 0x0000000f271072a5 */ /* 0x004fe4000f8e00ff */
[----:B------:R-:W-:Y:S02]  /*2390*/  UIMAD.WIDE.U32 UR8, UR40, UR12, URZ ;  /* 0x0000000c280872a5 */ /* 0x000fe4000f8e00ff */
[----:B------:R-:W-:-:S02]  /*23a0*/  UISETP.NE.AND UP0, UPT, UR14, 0x1, UPT ;  /* 0x000000010e00788c */ /* 0x000fc4000bf05270 */
[----:B------:R-:W-:Y:S01]  /*23b0*/  UIMAD.WIDE.U32 UR22, UR37, UR15, URZ ;  /* 0x0000000f251672a5 */ /* 0x000fe2000f8e00ff */
[----:B------:R-:W-:Y:S02]  /*23c0*/  UMOV UR16, UR17 ;  /* 0x0000001100107c82 */ /* 0x000fe40008000000 */
[----:B------:R-:W-:Y:S01]  /*23d0*/  UMOV UR8, UR9 ;  /* 0x0000000900087c82 */ /* 0x000fe20008000000 */
[----:B---3--:R-:W-:Y:S02]  /*23e0*/  USHF.R.U32.HI UR16, URZ, UR25, UR16 ;  /* 0x00000019ff107299 */ /* 0x008fe40008011610 */
[----:B----4-:R-:W-:Y:S02]  /*23f0*/  UISETP.NE.AND UP2, UPT, UR20, 0x1, UPT ;  /* 0x000000011400788c */ /* 0x010fe4000bf45270 */
[----:B------:R-:W-:Y:S02]  /*2400*/  USHF.R.U32.HI UR8, URZ, UR13, UR8 ;  /* 0x0000000dff087299 */ /* 0x000fe40008011608 */
[----:B------:R-:W-:-:S02]  /*2410*/  USEL UR6, UR39, UR16, !UP0 ;  /* 0x0000001027067287 */ /* 0x000fc4000c000000 */
[----:B------:R-:W-:Y:S02]  /*2420*/  USEL UR8, UR40, UR8, !UP2 ;  /* 0x0000000828087287 */ /* 0x000fe4000d000000 */
[----:B-1----:R-:W-:Y:S01]  /*2430*/  UIMAD.WIDE.U32 UR16, UR6, UR10, URZ ;  /* 0x0000000a061072a5 */ /* 0x002fe2000f8e00ff */
[----:B------:R-:W-:Y:S01]  /*2440*/  UMOV UR4, UR23 ;  /* 0x0000001700047c82 */ /* 0x000fe20008000000 */
[----:B------:R-:W-:Y:S02]  /*2450*/  UIMAD.WIDE.U32 UR18, UR38, UR12, URZ ;  /* 0x0000000c261272a5 */ /* 0x000fe4000f8e00ff */
[----:B------:R-:W-:-:S03]  /*2460*/  UIMAD.WIDE.U32 UR22, UR8, UR10, URZ ;  /* 0x0000000a081672a5 */ /* 0x000fc6000f8e00ff */
[----:B------:R-:W-:Y:S01]  /*2470*/  UMOV UR16, UR17 ;  /* 0x0000001100107c82 */ /* 0x000fe20008000000 */
[----:B------:R-:W-:Y:S02]  /*2480*/  USHF.R.U32.HI UR4, URZ, UR25, UR4 ;  /* 0x00000019ff047299 */ /* 0x000fe40008011604 */
[----:B------:R-:W-:Y:S01]  /*2490*/  @UP3 USHF.R.U32.HI UR6, URZ, UR11, UR16 ;  /* 0x0000000bff063299 */ /* 0x000fe20008011610 */
[----:B------:R-:W-:Y:S01]  /*24a0*/  UMOV UR18, UR19 ;  /* 0x0000001300127c82 */ /* 0x000fe20008000000 */
[----:B------:R-:W-:Y:S01]  /*24b0*/  UMOV UR22, UR23 ;  /* 0x0000001700167c82 */ /* 0x000fe20008000000 */
[----:B------:R-:W-:Y:S02]  /*24c0*/  USHF.R.U32.HI UR13, URZ, UR13, UR18 ;  /* 0x0000000dff0d7299 */ /* 0x000fe40008011612 */
[----:B------:R-:W-:Y:S02]  /*24d0*/  USEL UR4, UR37, UR4, !UP0 ;  /* 0x0000000425047287 */ /* 0x000fe4000c000000 */
[----:B------:R-:W-:-:S02]  /*24e0*/  @UP3 USHF.R.U32.HI UR8, URZ, UR11, UR22 ;  /* 0x0000000bff083299 */ /* 0x000fc40008011616 */
[----:B------:R-:W-:Y:S02]  /*24f0*/  UIMAD UR9, UR42, UR6, URZ ;  /* 0x000000062a0972a4 */ /* 0x000fe4000f8e02ff */
[----:B------:R-:W-:Y:S02]  /*2500*/  USEL UR6, UR38, UR13, !UP2 ;  /* 0x0000000d26067287 */ /* 0x000fe4000d000000 */
[----:B------:R-:W-:Y:S02]  /*2510*/  UIMAD UR12, UR42, UR8, URZ ;  /* 0x000000082a0c72a4 */ /* 0x000fe4000f8e02ff */
[----:B------:R-:W-:Y:S02]  /*2520*/  UISETP.GE.AND UP0, UPT, UR4, UR9, UPT ;  /* 0x000000090400728c */ /* 0x000fe4000bf06270 */
[----:B------:R-:W-:Y:S02]  /*2530*/  UIMAD.WIDE.U32 UR16, UR4, UR10, URZ ;  /* 0x0000000a041072a5 */ /* 0x000fe4000f8e00ff */
[----:B------:R-:W-:-:S02]  /*2540*/  UISETP.GE.OR UP0, UPT, UR6, UR12, UP0 ;  /* 0x0000000c0600728c */ /* 0x000fc40008706670 */
[----:B------:R-:W-:Y:S02]  /*2550*/  UIMAD.WIDE.U32 UR12, UR6, UR10, URZ ;  /* 0x0000000a060c72a5 */ /* 0x000fe4000f8e00ff */
[----:B------:R-:W-:Y:S01]  /*2560*/  UIADD3 UR15, UPT, UPT, -UR4, URZ, URZ ;  /* 0x000000ff040f7290 */ /* 0x000fe2000fffe1ff */
[----:B------:R-:W-:Y:S01]  /*2570*/  UMOV UR10, UR17 ;  /* 0x00000011000a7c82 */ /* 0x000fe20008000000 */
[----:B------:R-:W-:Y:S02]  /*2580*/  UIADD3 UR12, UPT, UPT, -UR6, URZ, URZ ;  /* 0x000000ff060c7290 */ /* 0x000fe4000fffe1ff */
[----:B------:R-:W-:-:S03]  /*2590*/  USHF.R.U32.HI UR10, URZ, UR11, UR10 ;  /* 0x0000000bff0a7299 */ /* 0x000fc6000801160a */
[----:B------:R-:W-:Y:S01]  /*25a0*/  @!UP0 UMOV UR9, UR13 ;  /* 0x0000000d00098c82 */ /* 0x000fe20008000000 */
[----:B------:R-:W-:Y:S02]  /*25b0*/  UIMAD UR15, UR14, UR15, UR37 ;  /* 0x0000000f0e0f72a4 */ /* 0x000fe4000f8e0225 */
[----:B------:R-:W-:Y:S02]  /*25c0*/  USEL UR10, UR4, UR10, !UP3 ;  /* 0x0000000a040a7287 */ /* 0x000fe4000d800000 */
[----:B------:R-:W-:Y:S02]  /*25d0*/  @!UP0 USHF.R.U32.HI UR9, URZ, UR11, UR9 ;  /* 0x0000000bff098299 */ /* 0x000fe40008011609 */
[----:B------:R-:W-:Y:S02]  /*25e0*/  UIADD3 UR11, UPT, UPT, -UR10, URZ, URZ ;  /* 0x000000ff0a0b7290 */ /* 0x000fe4000fffe1ff */
[----:B------:R-:W-:Y:S02]  /*25f0*/  @!UP0 USEL UR9, UR6, UR9, !UP3 ;  /* 0x0000000906098287 */ /* 0x000fe4000d800000 */
[----:B------:R-:W-:-:S02]  /*2600*/  UIMAD UR11, UR42, UR11, UR4 ;  /* 0x0000000b2a0b72a4 */ /* 0x000fc4000f8e0204 */
[----:B------:R-:W-:Y:S02]  /*2610*/  @!UP0 UIADD3 UR10, UPT, UPT, UR10, -UR9, URZ ;  /* 0x800000090a0a8290 */ /* 0x000fe4000fffe0ff */
[----:B------:R-:W-:Y:S02]  /*2620*/  @!UP0 UIMAD UR9, UR11, UR8, UR9 ;  /* 0x000000080b0982a4 */ /* 0x000fe4000f8e0209 */
[----:B------:R-:W-:Y:S02]  /*2630*/  @!UP0 UIMAD UR4, UR42, UR10, UR6 ;  /* 0x0000000a2a0482a4 */ /* 0x000fe4000f8e0206 */
[----:B------:R-:W-:Y:S02]  /*2640*/  UIMAD UR8, UR20, UR12, UR38 ;  /* 0x0000000c140872a4 */ /* 0x000fe4000f8e0226 */
[----:B------:R-:W-:Y:S01]  /*2650*/  UIMAD UR37, UR4, UR14, UR15 ;  /* 0x0000000e042572a4 */ /* 0x000fe2000f8e020f */
[----:B------:R-:W-:Y:S02]  /*2660*/  @!UP0 UMOV UR6, UR9 ;  /* 0x0000000900068c82 */ /* 0x000fe40008000000 */
[----:B------:R-:W-:-:S12]  /*2670*/  UIMAD UR38, UR6, UR20, UR8 ;  /* 0x00000014062672a4 */ /* 0x000fd8000f8e0208 */
.L_x_40:
[----:B------:R-:W3:Y:S02]  /*2680*/  LDCU UR4, c[0x0][0xb30] ;  /* 0x00016600ff0477ac */ /* 0x000ee40008000800 */
[----:B---3--:R-:W-:-:S09]  /*2690*/  UISETP.NE.AND UP0, UPT, UR4, 0x1, UPT ;  /* 0x000000010400788c */ /* 0x008fd2000bf05270 */
[----:B------:R-:W-:Y:S05]  /*26a0*/  BRA.U UP0, `(.L_x_41) ;  /* 0x0000000100447547 */ /* 0x000fea000b800000 */
[----:B------:R-:W3:Y:S01]  /*26b0*/  LDCU.128 UR12, c[0x0][0xb10] ;  /* 0x00016200ff0c77ac */ /* 0x000ee20008000c00 */
[----:B------:R-:W4:Y:S01]  /*26c0*/  LDCU UR16, c[0x0][0xb0c] ;  /* 0x00016180ff1077ac */ /* 0x000f220008000800 */
[----:B------:R-:W1:Y:S01]  /*26d0*/  LDCU UR17, c[0x0][0xb20] ;  /* 0x00016400ff1177ac */ /* 0x000e620008000800 */
[----:B---3--:R-:W-:Y:S02]  /*26e0*/  UIMAD.WIDE.U32 UR10, UR38, UR12, URZ ;  /* 0x0000000c260a72a5 */ /* 0x008fe4000f8e00ff */
[----:B------:R-:W-:Y:S02]  /*26f0*/  UIMAD.WIDE.U32 UR8, UR37, UR15, URZ ;  /* 0x0000000f250872a5 */ /* 0x000fe4000f8e00ff */
[----:B----4-:R-:W-:Y:S02]  /*2700*/  UISETP.NE.AND UP2, UPT, UR16, 0x1, UPT ;  /* 0x000000011000788c */ /* 0x010fe4000bf45270 */
[----:B------:R-:W-:Y:S01]  /*2710*/  UISETP.NE.AND UP0, UPT, UR14, 0x1, UPT ;  /* 0x000000010e00788c */ /* 0x000fe2000bf05270 */
[----:B------:R-:W-:-:S02]  /*2720*/  UMOV UR6, UR11 ;  /* 0x0000000b00067c82 */ /* 0x000fc40008000000 */
[----:B------:R-:W-:Y:S01]  /*2730*/  UMOV UR4, UR9 ;  /* 0x0000000900047c82 */ /* 0x000fe20008000000 */
[----:B------:R-:W-:Y:S02]  /*2740*/  USHF.R.U32.HI UR6, URZ, UR13, UR6 ;  /* 0x0000000dff067299 */ /* 0x000fe40008011606 */
[----:B-1----:R-:W-:Y:S02]  /*2750*/  USHF.R.U32.HI UR4, URZ, UR17, UR4 ;  /* 0x00000011ff047299 */ /* 0x002fe40008011604 */
[----:B------:R-:W-:Y:S02]  /*2760*/  USEL UR6, UR38, UR6, !UP2 ;  /* 0x0000000626067287 */ /* 0x000fe4000d000000 */
[----:B------:R-:W-:-:S04]  /*2770*/  USEL UR4, UR37, UR4, !UP0 ;  /* 0x0000000425047287 */ /* 0x000fc8000c000000 */
[----:B------:R-:W-:Y:S02]  /*2780*/  UIADD3 UR8, UPT, UPT, UR6, -UR4, URZ ;  /* 0x8000000406087290 */ /* 0x000fe4000fffe0ff */
[----:B------:R-:W-:Y:S02]  /*2790*/  UIADD3 UR4, UPT, UPT, -UR6, UR4, URZ ;  /* 0x0000000406047290 */ /* 0x000fe4000fffe1ff */
[----:B------:R-:W-:Y:S02]  /*27a0*/  UIMAD UR37, UR8, UR14, UR37 ;  /* 0x0000000e082572a4 */ /* 0x000fe4000f8e0225 */
[----:B------:R-:W-:-:S12]  /*27b0*/  UIMAD UR38, UR4, UR16, UR38 ;  /* 0x00000010042672a4 */ /* 0x000fd8000f8e0226 */
.L_x_41:
[----:B------:R-:W-:Y:S01]  /*27c0*/  VIADD R11, R11, 0x1 ;  /* 0x000000010b0b7836 */ /* 0x000fe20000000000 */
[----:B------:R-:W-:Y:S02]  /*27d0*/  R2UR UR6, R84 ;  /* 0x00000000540672ca */ /* 0x000fe400000e0000 */
[----:B------:R-:W-:Y:S02]  /*27e0*/  R2UR UR4, R83 ;  /* 0x00000000530472ca */ /* 0x000fe400000e0000 */
[C---:B------:R-:W-:Y:S02]  /*27f0*/  ISETP.NE.AND P0, PT, R11.reuse, 0x2, PT ;  /* 0x000000020b00780c */ /* 0x040fe40003f05270 */
[----:B------:R-:W-:Y:S02]  /*2800*/  PLOP3.LUT P1, PT, PT, PT, PT, 0x80, 0x8 ;  /* 0x000000000008781c */ /* 0x000fe40003f2f070 */
[----:B------:R-:W-:Y:S02]  /*2810*/  SEL R3, RZ, 0x1, P0 ;  /* 0x00000001ff037807 */ /* 0x000fe40000000000 */
[----:B------:R-:W-:-:S02]  /*2820*/  SEL R11, R11, RZ, P0 ;  /* 0x000000ff0b0b7207 */ /* 0x000fc40000000000 */
[----:B------:R-:W-:Y:S01]  /*2830*/  LOP3.LUT R10, R10, R3, RZ, 0x3c, !PT ;  /* 0x000000030a0a7212 */ /* 0x000fe200078e3cff */
[----:B------:R-:W-:Y:S02]  /*2840*/  UIADD3 UR30, UPT, UPT, UR38, UR6, URZ ;  /* 0x00000006261e7290 */ /* 0x000fe4000fffe0ff */
[----:B------:R-:W-:Y:S01]  /*2850*/  UIADD3 UR31, UPT, UPT, UR37, UR4, URZ ;  /* 0x00000004251f7290 */ /* 0x000fe2000fffe0ff */
[----:B------:R-:W-:Y:S11]  /*2860*/  BRA.U UP1, `(.L_x_42) ;  /* 0xfffffff101507547 */ /* 0x000ff6000b83ffff */
[----:B------:R-:W-:Y:S01]  /*2870*/  UIADD3 UR7, UPT, UPT, UR7, 0x20, URZ ;  /* 0x0000002007077890 */ /* 0x000fe2000fffe0ff */
[----:B------:R-:W-:-:S03]  /*2880*/  SHF.L.U32 R3, R12, 0x1f, RZ ;  /* 0x0000001f0c037819 */ /* 0x000fc600000006ff */
[----:B------:R-:W-:-:S09]  /*2890*/  ULEA UR4, UR5, UR7, 0x3 ;  /* 0x0000000705047291 */ /* 0x000fd2000f8e18ff */
[----:B------:R-:W3:Y:S02]  /*28a0*/  SYNCS.PHASECHK.TRANS64.TRYWAIT P0, [UR4], R3 ;  /* 0x00000003ff0075a7 */ /* 0x000ee40008001104 */
[----:B---3--:R-:W-:Y:S05]  /*28b0*/  @!P0 BRA `(.L_x_43) ;  /* 0x0000007000208947 */ /* 0x008fea0003800000 */
.L_x_143:
[----:B------:R-:W-:-:S04]  /*28c0*/  UIADD3 UR4, UPT, UPT, UR5, 0x1, URZ ;  /* 0x0000000105047890 */ /* 0x000fc8000fffe0ff */
[----:B------:R-:W-:-:S04]  /*28d0*/  UISETP.NE.AND UP0, UPT, UR4, 0x4, UPT ;  /* 0x000000040400788c */ /* 0x000fc8000bf05270 */
[----:B------:R-:W-:Y:S02]  /*28e0*/  USEL UR6, URZ, 0x1, UP0 ;  /* 0x00000001ff067887 */ /* 0x000fe40008000000 */
[----:B------:R-:W-:-:S04]  /*28f0*/  USEL UR4, UR4, URZ, UP0 ;  /* 0x000000ff04047287 */ /* 0x000fc80008000000 */
[----:B------:R-:W-:Y:S01]  /*2900*/  ULEA UR5, UR4, UR7, 0x3 ;  /* 0x0000000704057291 */ /* 0x000fe2000f8e18ff */
[----:B------:R-:W-:-:S04]  /*2910*/  LOP3.LUT R2, R12, UR6, RZ, 0x3c, !PT ;  /* 0x000000060c027c12 */ /* 0x000fc8000f8e3cff */
[----:B-1----:R-:W-:-:S04]  /*2920*/  SHF.L.U32 R3, R2, 0x1f, RZ ;  /* 0x0000001f02037819 */ /* 0x002fc800000006ff */
[----:B------:R-:W1:Y:S02]  /*2930*/  SYNCS.PHASECHK.TRANS64.TRYWAIT P0, [UR5], R3 ;  /* 0x00000003ff0075a7 */ /* 0x000e640008001105 */
[----:B-1----:R-:W-:Y:S05]  /*2940*/  @!P0 BRA `(.L_x_44) ;  /* 0x0000007000148947 */ /* 0x002fea0003800000 */
.L_x_145:
        /* <DEDUP_REMOVED lines=9> */
.L_x_147:
[----:B------:R-:W-:-:S04]  /*29e0*/  UIADD3 UR4, UPT, UPT, UR4, 0x1, URZ ;  /* 0x0000000104047890 */ /* 0x000fc8000fffe0ff */
[----:B------:R-:W-:-:S04]  /*29f0*/  UISETP.NE.AND UP0, UPT, UR4, 0x4, UPT ;  /* 0x000000040400788c */ /* 0x000fc8000bf05270 */
[----:B------:R-:W-:Y:S02]  /*2a00*/  USEL UR5, URZ, 0x1, UP0 ;  /* 0x00000001ff057887 */ /* 0x000fe40008000000 */
[----:B------:R-:W-:-:S04]  /*2a10*/  USEL UR4, UR4, URZ, UP0 ;  /* 0x000000ff04047287 */ /* 0x000fc80008000000 */
[----:B------:R-:W-:Y:S01]  /*2a20*/  ULEA UR4, UR4, UR7, 0x3 ;  /* 0x0000000704047291 */ /* 0x000fe2000f8e18ff */
[----:B-1----:R-:W-:-:S04]  /*2a30*/  LOP3.LUT R3, R2, UR5, RZ, 0x3c, !PT ;  /* 0x0000000502037c12 */ /* 0x002fc8000f8e3cff */
[----:B------:R-:W-:Y:S01]  /*2a40*/  SHF.L.U32 R3, R3, 0x1f, RZ ;  /* 0x0000001f03037819 */ /* 0x000fe200000006ff */
[----:B------:R-:W-:-:S07]  /*2a50*/  IMAD.U32 R0, RZ, RZ, UR4 ;  /* 0x00000004ff007e24 */ /* 0x000fce000f8e00ff */
.L_x_46:
[----:B-1----:R1:W3:Y:S02]  /*2a60*/  SYNCS.PHASECHK.TRANS64.TRYWAIT P0, [R0+URZ], R3 ;  /* 0x00000003000075a7 */ /* 0x0022e400080011ff */
[----:B---3--:R-:W-:Y:S05]  /*2a70*/  @!P0 NANOSLEEP.SYNCS 0x989680 ;  /* 0x009896800000895d */ /* 0x008fea0003900000 */
[----:B------:R-:W3:Y:S02]  /*2a80*/  @!P0 SYNCS.PHASECHK.TRANS64 P0, [R0+URZ], R3 ;  /* 0x00000003000085a7 */ /* 0x000ee400080010ff */
[----:B--23--:R-:W-:Y:S05]  /*2a90*/  @P0 EXIT ;  /* 0x000000000000094d */ /* 0x00cfea0003800000 */
[----:B------:R-:W-:Y:S05]  /*2aa0*/  BRA `(.L_x_46) ;  /* 0xfffffffc00ec7947 */ /* 0x000fea000383ffff */
.L_x_22:
[----:B------:R-:W2:Y:S02]  /*2ab0*/  S2UR UR4, SR_CgaCtaId ;  /* 0x00000000000479c3 */ /* 0x000ea40000008800 */
[----:B--2---:R-:W-:-:S04]  /*2ac0*/  UISETP.NE.AND UP0, UPT, UR4, URZ, UPT ;  /* 0x000000ff0400728c */ /* 0x004fc8000bf05270 */
[----:B------:R-:W-:-:S09]  /*2ad0*/  UISETP.NE.OR UP0, UPT, UR18, 0x1, UP0 ;  /* 0x000000011200788c */ /* 0x000fd20008705670 */
[----:B------:R-:W-:Y:S05]  /*2ae0*/  BRA.U UP0, `(.L_x_47) ;  /* 0x00000005004c7547 */ /* 0x000fea000b800000 */
[----:B------:R-:W2:Y:S01]  /*2af0*/  S2UR UR5, SR_CgaCtaId ;  /* 0x00000000000579c3 */ /* 0x000ea20000008800 */
[----:B------:R-:W-:Y:S01]  /*2b00*/  UMOV UR4, 0x400 ;  /* 0x0000040000047882 */ /* 0x000fe20000000000 */
[----:B------:R-:W-:Y:S01]  /*2b10*/  ISETP.GE.U32.AND P2, PT, R0, 0x8, PT ;  /* 0x000000080000780c */ /* 0x000fe20003f46070 */
[----:B------:R-:W-:Y:S01]  /*2b20*/  IMAD.MOV.U32 R12, RZ, RZ, 0x1 ;  /* 0x00000001ff0c7424 */ /* 0x000fe200078e00ff */
[----:B------:R-:W-:Y:S02]  /*2b30*/  CS2R R10, SRZ ;  /* 0x00000000000a7805 */ /* 0x000fe4000001ff00 */
[----:B------:R-:W-:Y:S01]  /*2b40*/  CS2R R8, SRZ ;  /* 0x0000000000087805 */ /* 0x000fe2000001ff00 */
[----:B--2---:R-:W-:-:S03]  /*2b50*/  ULEA UR6, UR5, UR4, 0x18 ;  /* 0x0000000405067291 */ /* 0x004fc6000f8ec0ff */
[----:B------:R-:W-:-:S09]  /*2b60*/  UMOV UR5, URZ ;  /* 0x000000ff00057c82 */ /* 0x000fd20008000000 */
.L_x_51:
[----:B------:R-:W-:Y:S02]  /*2b70*/  LEA R2, R8, UR6, 0x3 ;  /* 0x0000000608027c11 */ /* 0x000fe4000f8e18ff */
[----:B------:R-:W-:-:S03]  /*2b80*/  SHF.L.U32 R5, R9, 0x1f, RZ ;  /* 0x0000001f09057819 */ /* 0x000fc600000006ff */
[----:B------:R-:W-:Y:S01]  /*2b90*/  VIADD R4, R2, 0x100 ;  /* 0x0000010002047836 */ /* 0x000fe20000000000 */
[----:B------:R-:W2:Y:S02]  /*2ba0*/  SYNCS.PHASECHK.TRANS64.TRYWAIT P0, [R2+URZ+0xf0], R5 ;  /* 0x0000f005020075a7 */ /* 0x000ea400080011ff */
[----:B--2---:R-:W-:Y:S05]  /*2bb0*/  @!P0 BRA `(.L_x_48) ;  /* 0x0000006c00a88947 */ /* 0x004fea0003800000 */
.L_x_148:
[----:B------:R-:W-:Y:S01]  /*2bc0*/  ULEA UR4, UR5, UR6, 0x3 ;  /* 0x0000000605047291 */ /* 0x000fe2000f8e18ff */
[----:B------:R-:W-:Y:S02]  /*2bd0*/  PRMT R4, RZ, 0x654, R4 ;  /* 0x00000654ff047816 */ /* 0x000fe40000000004 */
[----:B--2---:R-:W-:Y:S01]  /*2be0*/  SHF.L.U32 R5, R12, 0x1f, RZ ;  /* 0x0000001f0c057819 */ /* 0x004fe200000006ff */
[----:B------:R-:W-:Y:S01]  /*2bf0*/  UIADD3 UR7, UPT, UPT, UR4, 0x90, URZ ;  /* 0x0000009004077890 */ /* 0x000fe2000fffe0ff */
[----:B------:R2:W-:Y:S05]  /*2c00*/  SYNCS.ARRIVE.TRANS64.RED.A1T0 RZ, [R4+URZ], RZ ;  /* 0x000000ff04ff79a7 */ /* 0x0005ea00081004ff */
[----:B------:R-:W-:Y:S01]  /*2c10*/  IMAD.U32 R7, RZ, RZ, UR7 ;  /* 0x00000007ff077e24 */ /* 0x000fe2000f8e00ff */
[----:B------:R-:W3:Y:S04]  /*2c20*/  SYNCS.PHASECHK.TRANS64.TRYWAIT P0, [UR4+0xa0], R5 ;  /* 0x0000a005ff0075a7 */ /* 0x000ee80008001104 */
[----:B------:R-:W-:Y:S01]  /*2c30*/  PRMT R6, R0, 0x654, R7 ;  /* 0x0000065400067816 */ /* 0x000fe20000000007 */
[----:B--2---:R-:W-:Y:S01]  /*2c40*/  @!P2 IMAD.MOV.U32 R4, RZ, RZ, 0x10 ;  /* 0x00000010ff04a424 */ /* 0x004fe200078e00ff */
[----:B---3--:R-:W-:Y:S06]  /*2c50*/  @!P0 BRA `(.L_x_49) ;  /* 0x0000006c00948947 */ /* 0x008fec0003800000 */
.L_x_150:
[----:B------:R-:W-:Y:S01]  /*2c60*/  ULEA UR8, UR5, UR6, 0x4 ;  /* 0x0000000605087291 */ /* 0x000fe2000f8e20ff */
[----:B------:R-:W-:Y:S01]  /*2c70*/  SEL R3, R6, R3, !P2 ;  /* 0x0000000306037207 */ /* 0x000fe20005000000 */
[----:B------:R-:W-:Y:S01]  /*2c80*/  UIADD3 UR9, UPT, UPT, UR4, 0x90, URZ ;  /* 0x0000009004097890 */ /* 0x000fe2000fffe0ff */
[----:B--2---:R-:W-:Y:S01]  /*2c90*/  LEA R2, R11, UR6, 0x3 ;  /* 0x000000060b027c11 */ /* 0x004fe2000f8e18ff */
[----:B------:R-:W-:Y:S01]  /*2ca0*/  UIADD3 UR8, UPT, UPT, UR8, 0x120, URZ ;  /* 0x0000012008087890 */ /* 0x000fe2000fffe0ff */
[----:B------:R-:W-:Y:S01]  /*2cb0*/  SHF.L.U32 R5, R10, 0x1f, RZ ;  /* 0x0000001f0a057819 */ /* 0x000fe200000006ff */
[----:B------:R2:W-:Y:S01]  /*2cc0*/  @!P2 SYNCS.ARRIVE.TRANS64.RED RZ, [R3+URZ], R4 ;  /* 0x0000000403ffa9a7 */ /* 0x0005e200080004ff */
[----:B------:R-:W-:Y:S01]  /*2cd0*/  UIADD3 UR4, UPT, UPT, UR5, 0x1, URZ ;  /* 0x0000000105047890 */ /* 0x000fe2000fffe0ff */
[----:B------:R-:W-:-:S03]  /*2ce0*/  VIADD R8, R8, 0x1 ;  /* 0x0000000108087836 */ /* 0x000fc60000000000 */
[----:B------:R-:W-:Y:S02]  /*2cf0*/  UISETP.NE.AND UP0, UPT, UR4, 0x2, UPT ;  /* 0x000000020400788c */ /* 0x000fe4000bf05270 */
[----:B------:R-:W-:Y:S06]  /*2d00*/  UGETNEXTWORKID.BROADCAST [UR8], [UR9] ;  /* 0x00000000080073ca */ /* 0x000fec0008000100 */
[----:B------:R-:W-:Y:S01]  /*2d10*/  USEL UR7, URZ, 0x1, UP0 ;  /* 0x00000001ff077887 */ /* 0x000fe20008000000 */
[----:B------:R-:W-:Y:S01]  /*2d20*/  ISETP.NE.AND P0, PT, R8, 0x2, PT ;  /* 0x000000020800780c */ /* 0x000fe20003f05270 */
[----:B------:R-:W-:Y:S01]  /*2d30*/  USEL UR5, UR4, URZ, UP0 ;  /* 0x000000ff04057287 */ /* 0x000fe20008000000 */
[----:B------:R-:W3:Y:S03]  /*2d40*/  SYNCS.PHASECHK.TRANS64.TRYWAIT P1, [R2+URZ+0x90], R5 ;  /* 0x00009005020075a7 */ /* 0x000ee600080211ff */
[----:B------:R-:W-:Y:S01]  /*2d50*/  LOP3.LUT R12, R12, UR7, RZ, 0x3c, !PT ;  /* 0x000000070c0c7c12 */ /* 0x000fe2000f8e3cff */
[----:B--23--:R-:W-:Y:S07]  /*2d60*/  @!P1 BRA `(.L_x_50) ;  /* 0x0000006c00689947 */ /* 0x00cfee0003800000 */
.L_x_151:
[C---:B------:R-:W-:Y:S01]  /*2d70*/  LEA R4, R11.reuse, UR6, 0x4 ;  /* 0x000000060b047c11 */ /* 0x040fe2000f8e20ff */
[----:B--2---:R-:W-:Y:S01]  /*2d80*/  VIADD R2, R2, 0xa0 ;  /* 0x000000a002027836 */ /* 0x004fe20000000000 */
[----:B------:R-:W-:Y:S01]  /*2d90*/  SEL R8, R8, RZ, P0 ;  /* 0x000000ff08087207 */ /* 0x000fe20000000000 */
[----:B------:R-:W-:-:S03]  /*2da0*/  VIADD R11, R11, 0x1 ;  /* 0x000000010b0b7836 */ /* 0x000fc60000000000 */
[----:B------:R-:W2:Y:S01]  /*2db0*/  LDS.128 R4, [R4+0x120] ;  /* 0x0001200004047984 */ /* 0x000ea20000000c00 */
[----:B------:R-:W-:Y:S02]  /*2dc0*/  PRMT R2, RZ, 0x654, R2 ;  /* 0x00000654ff027816 */ /* 0x000fe40000000002 */
[C---:B------:R-:W-:Y:S01]  /*2dd0*/  ISETP.NE.AND P1, PT, R11.reuse, 0x2, PT ;  /* 0x000000020b00780c */ /* 0x040fe20003f25270 */
[----:B------:R-:W-:Y:S01]  /*2de0*/  @!PT LDS RZ, [RZ] ;  /* 0x00000000fffff984 */ /* 0x000fe20000000800 */
[----:B------:R-:W-:Y:S01]  /*2df0*/  @!PT LDS RZ, [RZ] ;  /* 0x00000000fffff984 */ /* 0x000fe20000000800 */
[----:B------:R-:W-:Y:S01]  /*2e00*/  @!PT LDS RZ, [RZ] ;  /* 0x00000000fffff984 */ /* 0x000fe20000000800 */
[----:B------:R-:W-:Y:S01]  /*2e10*/  @!PT LDS RZ, [RZ] ;  /* 0x00000000fffff984 */ /* 0x000fe20000000800 */
[----:B------:R3:W-:Y:S06]  /*2e20*/  MEMBAR.ALL.CTA ;  /* 0x0000000000007992 */ /* 0x0007ec0000008000 */
[----:B---3--:R-:W3:Y:S01]  /*2e30*/  FENCE.VIEW.ASYNC.S ;  /* 0x00000000000073c6 */ /* 0x008ee20000000000 */
[----:B------:R-:W-:Y:S01]  /*2e40*/  SEL R11, R11, RZ, P1 ;  /* 0x000000ff0b0b7207 */ /* 0x000fe20000800000 */
[----:B---3--:R3:W-:Y:S01]  /*2e50*/  SYNCS.ARRIVE.TRANS64.RED.A1T0 RZ, [R2+URZ], RZ ;  /* 0x000000ff02ff79a7 */ /* 0x0087e200081004ff */
[----:B--2---:R-:W-:-:S02]  /*2e60*/  LOP3.LUT P3, RZ, R6, 0x1, RZ, 0xc0, !PT ;  /* 0x0000000106ff7812 */ /* 0x004fc4000786c0ff */
[----:B------:R-:W-:-:S04]  /*2e70*/  SEL R5, RZ, 0x1, P1 ;  /* 0x00000001ff057807 */ /* 0x000fc80000800000 */
[----:B------:R-:W-:Y:S02]  /*2e80*/  LOP3.LUT R10, R10, R5, RZ, 0x3c, !PT ;  /* 0x000000050a0a7212 */ /* 0x000fe400078e3cff */
[----:B---3--:R-:W-:-:S04]  /*2e90*/  SEL R2, RZ, 0x1, P0 ;  /* 0x00000001ff027807 */ /* 0x008fc80000000000 */
[----:B------:R-:W-:Y:S01]  /*2ea0*/  LOP3.LUT R9, R9, R2, RZ, 0x3c, !PT ;  /* 0x0000000209097212 */ /* 0x000fe200078e3cff */
[----:B------:R-:W-:Y:S06]  /*2eb0*/  @P3 BRA `(.L_x_51) ;  /* 0xfffffffc002c3947 */ /* 0x000fec000383ffff */
[----:B------:R-:W-:Y:S01]  /*2ec0*/  ULEA UR4, UR5, UR6, 0x3 ;  /* 0x0000000605047291 */ /* 0x000fe2000f8e18ff */
[----:B------:R-:W-:-:S08]  /*2ed0*/  SHF.L.U32 R3, R12, 0x1f, RZ ;  /* 0x0000001f0c037819 */ /* 0x000fd000000006ff */
[----:B------:R-:W2:Y:S02]  /*2ee0*/  SYNCS.PHASECHK.TRANS64 P0, [UR4+0xa0], R3 ;  /* 0x0000a003ff0075a7 */ /* 0x000ea40008001004 */
[----:B--2---:R-:W-:Y:S05]  /*2ef0*/  @P0 BRA `(.L_x_52) ;  /* 0x0000000000080947 */ /* 0x004fea0003800000 */
[----:B------:R-:W2:Y:S02]  /*2f00*/  SYNCS.PHASECHK.TRANS64.TRYWAIT P0, [UR4+0xa0], R3 ;  /* 0x0000a003ff0075a7 */ /* 0x000ea40008001104 */
[----:B--2---:R-:W-:Y:S05]  /*2f10*/  @!P0 BRA `(.L_x_53) ;  /* 0x0000006c00108947 */ /* 0x004fea0003800000 */
.L_x_52:
[----:B------:R-:W-:-:S04]  /*2f20*/  UIADD3 UR7, UPT, UPT, UR5, 0x1, URZ ;  /* 0x0000000105077890 */ /* 0x000fc8000fffe0ff */
[----:B------:R-:W-:-:S04]  /*2f30*/  UISETP.NE.AND UP0, UPT, UR7, 0x2, UPT ;  /* 0x000000020700788c */ /* 0x000fc8000bf05270 */
[----:B------:R-:W-:Y:S02]  /*2f40*/  USEL UR8, URZ, 0x1, UP0 ;  /* 0x00000001ff087887 */ /* 0x000fe40008000000 */
[----:B------:R-:W-:-:S04]  /*2f50*/  USEL UR7, UR7, URZ, UP0 ;  /* 0x000000ff07077287 */ /* 0x000fc80008000000 */
[----:B------:R-:W-:Y:S01]  /*2f60*/  ULEA UR7, UR7, UR6, 0x3 ;  /* 0x0000000607077291 */ /* 0x000fe2000f8e18ff */
[----:B--2---:R-:W-:-:S04]  /*2f70*/  LOP3.LUT R3, R12, UR8, RZ, 0x3c, !PT ;  /* 0x000000080c037c12 */ /* 0x004fc8000f8e3cff */
[----:B------:R-:W-:-:S04]  /*2f80*/  SHF.L.U32 R0, R3, 0x1f, RZ ;  /* 0x0000001f03007819 */ /* 0x000fc800000006ff */
[----:B------:R-:W2:Y:S02]  /*2f90*/  SYNCS.PHASECHK.TRANS64 P0, [UR7+0xa0], R0 ;  /* 0x0000a000ff0075a7 */ /* 0x000ea40008001007 */
[----:B-12---:R-:W-:Y:S05]  /*2fa0*/  @P0 EXIT ;  /* 0x000000000000094d */ /* 0x006fea0003800000 */
[----:B------:R-:W-:Y:S02]  /*2fb0*/  SHF.L.U32 R3, R3, 0x1f, RZ ;  /* 0x0000001f03037819 */ /* 0x000fe400000006ff */
[----:B------:R-:W-:-:S07]  /*2fc0*/  MOV R0, UR7 ;  /* 0x0000000700007c02 */ /* 0x000fce0008000f00 */
.L_x_54:
[----:B-1----:R1:W2:Y:S02]  /*2fd0*/  SYNCS.PHASECHK.TRANS64.TRYWAIT P0, [R0+URZ+0xa0], R3 ;  /* 0x0000a003000075a7 */ /* 0x0022a400080011ff */
[----:B--2---:R-:W-:Y:S05]  /*2fe0*/  @!P0 NANOSLEEP.SYNCS 0x989680 ;  /* 0x009896800000895d */ /* 0x004fea0003900000 */
[----:B------:R-:W2:Y:S02]  /*2ff0*/  @!P0 SYNCS.PHASECHK.TRANS64 P0, [R0+URZ+0xa0], R3 ;  /* 0x0000a003000085a7 */ /* 0x000ea400080010ff */
[----:B--2---:R-:W-:Y:S05]  /*3000*/  @P0 EXIT ;  /* 0x000000000000094d */ /* 0x004fea0003800000 */
[----:B------:R-:W-:Y:S05]  /*3010*/  BRA `(.L_x_54) ;  /* 0xfffffffc00ec7947 */ /* 0x000fea000383ffff */
.L_x_47:
[----:B------:R-:W-:Y:S05]  /*3020*/  BRA.U UP4, `(.L_x_55) ;  /* 0x0000000d04d87547 */ /* 0x000fea000b800000 */
[----:B------:R-:W2:Y:S01]  /*3030*/  S2UR UR7, SR_CgaCtaId ;  /* 0x00000000000779c3 */ /* 0x000ea20000008800 */
[----:B------:R-:W-:Y:S01]  /*3040*/  UMOV UR4, 0x40 ;  /* 0x0000004000047882 */ /* 0x000fe20000000000 */
[----:B------:R-:W-:Y:S01]  /*3050*/  NOP ;  /* 0x0000000000007918 */ /* 0x000fe20000000000 */
[----:B------:R-:W-:Y:S01]  /*3060*/  UMOV UR6, 0x400 ;  /* 0x0000040000067882 */ /* 0x000fe20000000000 */
[----:B--2---:R-:W-:Y:S02]  /*3070*/  ULEA UR5, UR7, UR4, 0x18 ;  /* 0x0000000407057291 */ /* 0x004fe4000f8ec0ff */
[----:B------:R-:W-:-:S07]  /*3080*/  ULEA UR6, UR7, UR6, 0x18 ;  /* 0x0000000607067291 */ /* 0x000fce000f8ec0ff */
[----:B------:R-:W2:Y:S02]  /*3090*/  LDS.U8 R0, [UR5+0x1c] ;  /* 0x00001c05ff007984 */ /* 0x000ea40008000000 */
[----:B--2---:R-:W-:-:S13]  /*30a0*/  ISETP.NE.AND P0, PT, R0, RZ, PT ;  /* 0x000000ff0000720c */ /* 0x004fda0003f05270 */
[----:B------:R-:W-:Y:S05]  /*30b0*/  @P0 BRA `(.L_x_56) ;  /* 0x0000000000580947 */ /* 0x000fea0003800000 */
[----:B------:R-:W-:-:S13]  /*30c0*/  ELECT P0, URZ, PT ;  /* 0x0000000000ff782f */ /* 0x000fda0003800000 */
[----:B------:R-:W-:Y:S05]  /*30d0*/  @!P0 BRA `(.L_x_57) ;  /* 0x0000000000608947 */ /* 0x000fea0003800000 */
[----:B------:R-:W-:Y:S01]  /*30e0*/  UMOV UR4, 0x10 ;  /* 0x0000001000047882 */ /* 0x000fe20000000000 */
[----:B------:R-:W-:Y:S01]  /*30f0*/  HFMA2 R0, -RZ, RZ, 0, 5.9604644775390625e-08 ;  /* 0x00000001ff007431 */ /* 0x000fe200000001ff */
[----:B------:R-:W-:-:S03]  /*3100*/  MOV R3, 0xffff ;  /* 0x0000ffff00037802 */ /* 0x000fc60000000f00 */
[----:B------:R-:W-:Y:S04]  /*3110*/  DEPBAR.LE SB2, 0x36 ;  /* 0x0000ad800000791a */ /* 0x000fe80000000000 */
[----:B------:R-:W2:Y:S02]  /*3120*/  UTCATOMSWS.FIND_AND_SET.ALIGN UP0, UR4, UR4 ;  /* 0x00000004000475e3 */ /* 0x000ea40008000800 */
[----:B--2---:R-:W-:Y:S01]  /*3130*/  MOV R4, UR4 ;  /* 0x0000000400047c02 */ /* 0x004fe20008000f00 */
[----:B------:R-:W-:Y:S06]  /*3140*/  BRA.U UP0, `(.L_x_58) ;  /* 0x0000000100187547 */ /* 0x000fec000b800000 */
.L_x_59:
[----:B------:R-:W-:Y:S05]  /*3150*/  NANOSLEEP 0x64 ;  /* 0x000000640000795d */ /* 0x000fea0003800000 */
[----:B------:R-:W-:-:S05]  /*3160*/  UMOV UR4, 0x10 ;  /* 0x0000001000047882 */ /* 0x000fca0000000000 */
[----:B------:R-:W-:Y:S04]  /*3170*/  DEPBAR.LE SB2, 0x36 ;  /* 0x0000ad800000791a */ /* 0x000fe80000000000 */
[----:B------:R-:W2:Y:S02]  /*3180*/  UTCATOMSWS.FIND_AND_SET.ALIGN UP0, UR4, UR4 ;  /* 0x00000004000475e3 */ /* 0x000ea40008000800 */
[----:B--2---:R-:W-:Y:S01]  /*3190*/  MOV R4, UR4 ;  /* 0x0000000400047c02 */ /* 0x004fe20008000f00 */
[----:B------:R-:W-:Y:S05]  /*31a0*/  BRA.U !UP0, `(.L_x_59) ;  /* 0xfffffffd08e87547 */ /* 0x000fea000b83ffff */
.L_x_58:
[-C--:B------:R-:W-:Y:S02]  /*31b0*/  SHF.L.U32 R3, R3, R4.reuse, RZ ;  /* 0x0000000403037219 */ /* 0x080fe400000006ff */
[----:B------:R-:W-:Y:S01]  /*31c0*/  SHF.L.U32 R0, R0, R4, RZ ;  /* 0x0000000400007219 */ /* 0x000fe200000006ff */
[----:B------:R-:W-:Y:S02]  /*31d0*/  IMAD.SHL.U32 R4, R4, 0x20, RZ ;  /* 0x0000002004047824 */ /* 0x000fe400078e00ff */
[----:B------:R2:W-:Y:S04]  /*31e0*/  ATOMS.OR RZ, [UR5+0x14], R3 ;  /* 0x00001403ffff798c */ /* 0x0005e8000b000005 */
[----:B------:R2:W-:Y:S04]  /*31f0*/  ATOMS.OR RZ, [UR5+0x18], R0 ;  /* 0x00001800ffff798c */ /* 0x0005e8000b000005 */
[----:B------:R2:W-:Y:S01]  /*3200*/  STS [UR6+0x140], R4 ;  /* 0x00014004ff007988 */ /* 0x0005e20008000806 */
[----:B------:R-:W-:Y:S05]  /*3210*/  BRA `(.L_x_57) ;  /* 0x0000000000107947 */ /* 0x000fea0003800000 */
.L_x_56:
[----:B------:R-:W-:Y:S02]  /*3220*/  MOV R0, 0xffffffff ;  /* 0xffffffff00007802 */ /* 0x000fe40000000f00 */
[----:B------:R-:W-:-:S03]  /*3230*/  MOV R4, 0x3260 ;  /* 0x0000326000047802 */ /* 0x000fc60000000f00 */
[----:B------:R2:W-:Y:S04]  /*3240*/  STS [UR6+0x140], R0 ;  /* 0x00014000ff007988 */ /* 0x0005e80008000806 */
[----:B-12--5:R-:W-:Y:S05]  /*3250*/  CALL.REL.NOINC `($__internal_1_$__cuda_sm10x_tcgen05_guardrail_trap_phase_invalid_during_alloc) ;  /* 0x0000007000587944 */ /* 0x026fea0003c00000 */
.L_x_57:
[----:B------:R-:W-:Y:S05]  /*3260*/  WARPSYNC.ALL ;  /* 0x0000000000007948 */ /* 0x000fea0003800000 */
[----:B------:R-:W3:Y:S01]  /*3270*/  S2UR UR4, SR_CgaCtaId ;  /* 0x00000000000479c3 */ /* 0x000ee20000008800 */
[----:B------:R-:W-:Y:S01]  /*3280*/  UMOV UR26, 0x400 ;  /* 0x00000400001a7882 */ /* 0x000fe20000000000 */
[----:B------:R-:W-:-:S06]  /*3290*/  NOP ;  /* 0x0000000000007918 */ /* 0x000fcc0000000000 */
[----:B------:R-:W-:Y:S06]  /*32a0*/  BAR.ARV 0x6, 0xa0 ;  /* 0x0182800000007b1d */ /* 0x000fec0000002000 */
[----:B------:R-:W4:Y:S01]  /*32b0*/  LDCU UR5, c[0x0][0x38c] ;  /* 0x00007180ff0577ac */ /* 0x000f220008000800 */
[----:B------:R-:W-:Y:S01]  /*32c0*/  LOP3.LUT R2, R2, 0xffff, RZ, 0xc0, !PT ;  /* 0x0000ffff02027812 */ /* 0x000fe200078ec0ff */
[----:B------:R-:W-:Y:S01]  /*32d0*/  IMAD.MOV.U32 R11, RZ, RZ, 0x1 ;  /* 0x00000001ff0b7424 */ /* 0x000fe200078e00ff */
[----:B------:R-:W-:Y:S01]  /*32e0*/  CS2R R8, SRZ ;  /* 0x0000000000087805 */ /* 0x000fe2000001ff00 */
[----:B------:R-:W1:Y:S01]  /*32f0*/  LDCU UR7, c[0x0][0x38c] ;  /* 0x00007180ff0777ac */ /* 0x000e620008000800 */
[----:B------:R-:W-:Y:S01]  /*3300*/  R2UR UR27, R2 ;  /* 0x00000000021b72ca */ /* 0x000fe200000e0000 */
[----:B------:R-:W-:Y:S01]  /*3310*/  IMAD.MOV.U32 R10, RZ, RZ, RZ ;  /* 0x000000ffff0a7224 */ /* 0x000fe200078e00ff */
[----:B------:R-:W-:Y:S01]  /*3320*/  UMOV UR30, URZ ;  /* 0x000000ff001e7c82 */ /* 0x000fe20008000000 */
[----:B------:R-:W-:Y:S01]  /*3330*/  UMOV UR24, URZ ;  /* 0x000000ff00187c82 */ /* 0x000fe20008000000 */
[----:B---3--:R-:W-:Y:S01]  /*3340*/  ULEA UR26, UR4, UR26, 0x18 ;  /* 0x0000001a041a7291 */ /* 0x008fe2000f8ec0ff */
[----:B------:R-:W-:Y:S01]  /*3350*/  UMOV UR38, 0x0 ;  /* 0x0000000000267882 */ /* 0x000fe20000000000 */
[----:B------:R-:W-:-:S02]  /*3360*/  UMOV UR39, 0x4400490 ;  /* 0x0440049000277882 */ /* 0x000fc40000000000 */
[----:B------:R-:W-:Y:S02]  /*3370*/  UIADD3 UR4, UPT, UPT, UR26, 0x8800, URZ ;  /* 0x000088001a047890 */ /* 0x000fe4000fffe0ff */
[----:B------:R-:W-:Y:S02]  /*3380*/  UIADD3 UR6, UPT, UPT, UR26, 0x10800, URZ ;  /* 0x000108001a067890 */ /* 0x000fe4000fffe0ff */
[----:B----4-:R-:W-:Y:S01]  /*3390*/  UIADD3 UR5, UPT, UPT, UR5, 0x3f, URZ ;  /* 0x0000003f05057890 */ /* 0x010fe2000fffe0ff */
[----:B--2---:R-:W2:Y:S01]  /*33a0*/  LDS R0, [UR26+0x140] ;  /* 0x0001401aff007984 */ /* 0x004ea20008000800 */
[----:B-1----:R-:W-:Y:S01]  /*33b0*/  UMOV UR36, 0x0 ;  /* 0x0000000000247882 */ /* 0x002fe20000000000 */
[----:B------:R-:W-:Y:S01]  /*33c0*/  UMOV UR37, 0x4400490 ;  /* 0x0440049000257882 */ /* 0x000fe20000000000 */
[----:B------:R-:W-:Y:S02]  /*33d0*/  USHF.R.S32.HI UR40, URZ, 0x1f, UR5 ;  /* 0x0000001fff287899 */ /* 0x000fe40008011405 */
[----:B------:R-:W-:-:S02]  /*33e0*/  UISETP.GE.AND UP4, UPT, UR7, 0x1, UPT ;  /* 0x000000010700788c */ /* 0x000fc4000bf86270 */
[----:B------:R-:W-:Y:S02]  /*33f0*/  ULEA.HI UR40, UR40, UR5, URZ, 0x6 ;  /* 0x0000000528287291 */ /* 0x000fe4000f8f30ff */
[----:B------:R-:W-:Y:S02]  /*3400*/  USHF.R.U32.HI UR5, URZ, 0x4, UR4 ;  /* 0x00000004ff057899 */ /* 0x000fe40008011604 */
[----:B------:R-:W-:Y:S02]  /*3410*/  USHF.R.S32.HI UR40, URZ, 0x6, UR40 ;  /* 0x00000006ff287899 */ /* 0x000fe40008011428 */
[----:B------:R-:W-:Y:S02]  /*3420*/  USHF.R.U32.HI UR4, URZ, 0x4, UR6 ;  /* 0x00000004ff047899 */ /* 0x000fe40008011606 */
[----:B------:R-:W-:Y:S02]  /*3430*/  UISETP.LT.AND UP0, UPT, UR40, 0x1, UPT ;  /* 0x000000012800788c */ /* 0x000fe4000bf01270 */
[----:B------:R-:W-:-:S02]  /*3440*/  ULOP3.LUT UR5, UR5, 0x3fff, URZ, 0xc0, !UPT ;  /* 0x00003fff05057892 */ /* 0x000fc4000f8ec0ff */
[----:B------:R-:W-:Y:S02]  /*3450*/  ULOP3.LUT UR4, UR4, 0x3fff, URZ, 0xc0, !UPT ;  /* 0x00003fff04047892 */ /* 0x000fe4000f8ec0ff */
[----:B------:R-:W-:Y:S02]  /*3460*/  USEL UR41, UR40, 0x1, !UP0 ;  /* 0x0000000128297887 */ /* 0x000fe4000c000000 */
[----:B------:R-:W-:Y:S02]  /*3470*/  ULOP3.LUT UR28, UR5, 0x10000, URZ, 0xfc, !UPT ;  /* 0x00010000051c7892 */ /* 0x000fe4000f8efcff */
[----:B------:R-:W-:Y:S02]  /*3480*/  ULOP3.LUT UR29, UR4, 0x10000, URZ, 0xfc, !UPT ;  /* 0x00010000041d7892 */ /* 0x000fe4000f8efcff */
[----:B------:R-:W-:Y:S01]  /*3490*/  UIADD3 UR41, UPT, UPT, -UR41, URZ, URZ ;  /* 0x000000ff29297290 */ /* 0x000fe2000fffe1ff */
[----:B------:R-:W-:Y:S01]  /*34a0*/  UMOV UR34, 0x0 ;  /* 0x0000000000227882 */ /* 0x000fe20000000000 */
[----:B------:R-:W-:Y:S01]  /*34b0*/  UMOV UR35, 0x4400490 ;  /* 0x0440049000237882 */ /* 0x000fe20000000000 */
[----:B------:R-:W-:Y:S01]  /*34c0*/  UMOV UR32, 0x0 ;  /* 0x0000000000207882 */ /* 0x000fe20000000000 */
[----:B------:R-:W-:Y:S01]  /*34d0*/  UMOV UR33, 0x4400490 ;  /* 0x0440049000217882 */ /* 0x000fe20000000000 */
[----:B--2---:R-:W-:-:S15]  /*34e0*/  R2UR UR42, R0 ;  /* 0x00000000002a72ca */ /* 0x004fde00000e0000 */
.L_x_66:
[----:B------:R-:W-:Y:S02]  /*34f0*/  LEA R0, R10, UR26, 0x3 ;  /* 0x0000001a0a007c11 */ /* 0x000fe4000f8e18ff */
[----:B------:R-:W-:Y:S02]  /*3500*/  SHF.L.U32 R5, R9, 0x1f, RZ ;  /* 0x0000001f09057819 */ /* 0x000fe400000006ff */
[----:B------:R-:W-:Y:S01]  /*3510*/  PLOP3.LUT P0, PT, PT, PT, UP4, 0x80, 0x8 ;  /* 0x000000000008781c */ /* 0x000fe20003f0f048 */
[----:B------:R-:W-:Y:S01]  /*3520*/  VIADD R3, R0, 0xa0 ;  /* 0x000000a000037836 */ /* 0x000fe20000000000 */
[----:B-1----:R-:W1:Y:S02]  /*3530*/  SYNCS.PHASECHK.TRANS64.TRYWAIT P1, [R0+URZ+0x90], R5 ;  /* 0x00009005000075a7 */ /* 0x002e6400080211ff */
[----:B-1-3--:R-:W-:Y:S09]  /*3540*/  @!P1 BRA `(.L_x_60) ;  /* 0x00000064009c9947 */ /* 0x00aff20003800000 */
.L_x_153:
[----:B------:R-:W-:Y:S01]  /*3550*/  LEA R4, R10, UR26, 0x4 ;  /* 0x0000001a0a047c11 */ /* 0x000fe2000f8e20ff */
[----:B------:R-:W-:Y:S01]  /*3560*/  @UP4 ULEA UR4, UR24, UR26, 0x3 ;  /* 0x0000001a18044291 */ /* 0x000fe2000f8e18ff */
[----:B------:R-:W-:Y:S01]  /*3570*/  PLOP3.LUT P2, PT, PT, PT, PT, 0x80, 0x8 ;  /* 0x000000000008781c */ /* 0x000fe20003f4f070 */
[----:B------:R-:W-:Y:S01]  /*3580*/  ULEA UR31, UR30, UR26, 0x3 ;  /* 0x0000001a1e1f7291 */ /* 0x000fe2000f8e18ff */
[----:B------:R-:W-:Y:S02]  /*3590*/  PRMT R3, RZ, 0x654, R3 ;  /* 0x00000654ff037816 */ /* 0x000fe40000000003 */
[----:B-1----:R-:W1:Y:S01]  /*35a0*/  LDS.128 R4, [R4+0x120] ;  /* 0x0001200004047984 */ /* 0x002e620000000c00 */
[----:B------:R-:W-:Y:S02]  /*35b0*/  @P0 SHF.L.U32 R2, R8, 0x1f, RZ ;  /* 0x0000001f08020819 */ /* 0x000fe400000006ff */
[----:B------:R-:W-:Y:S01]  /*35c0*/  SHF.L.U32 R0, R11, 0x1f, RZ ;  /* 0x0000001f0b007819 */ /* 0x000fe200000006ff */
[----:B------:R-:W-:Y:S01]  /*35d0*/  @!PT LDS RZ, [RZ] ;  /* 0x00000000fffff984 */ /* 0x000fe20000000800 */
[----:B------:R-:W-:Y:S01]  /*35e0*/  @!PT LDS RZ, [RZ] ;  /* 0x00000000fffff984 */ /* 0x000fe20000000800 */
[----:B------:R-:W-:Y:S01]  /*35f0*/  @!PT LDS RZ, [RZ] ;  /* 0x00000000fffff984 */ /* 0x000fe20000000800 */
[----:B------:R-:W-:Y:S01]  /*3600*/  @!PT LDS RZ, [RZ] ;  /* 0x00000000fffff984 */ /* 0x000fe20000000800 */
[----:B------:R2:W-:Y:S06]  /*3610*/  MEMBAR.ALL.CTA ;  /* 0x0000000000007992 */ /* 0x0005ec0000008000 */
[----:B--2---:R-:W2:Y:S02]  /*3620*/  FENCE.VIEW.ASYNC.S ;  /* 0x00000000000073c6 */ /* 0x004ea40000000000 */
[----:B--2---:R2:W-:Y:S01]  /*3630*/  SYNCS.ARRIVE.TRANS64.RED.A1T0 RZ, [R3+URZ], RZ ;  /* 0x000000ff03ff79a7 */ /* 0x0045e200081004ff */
[----:B------:R2:W3:Y:S01]  /*3640*/  @P0 SYNCS.PHASECHK.TRANS64.TRYWAIT P2, [UR4], R2 ;  /* 0x00000002ff0005a7 */ /* 0x0004e20008041104 */
[----:B------:R-:W-:Y:S01]  /*3650*/  ULEA.HI UR4, UR30, UR30, URZ, 0x1 ;  /* 0x0000001e1e047291 */ /* 0x000fe2000f8f08ff */
[----:B-1----:R-:W-:-:S03]  /*3660*/  LOP3.LUT P1, RZ, R6, 0x1, RZ, 0xc0, !PT ;  /* 0x0000000106ff7812 */ /* 0x002fc6000782c0ff */
[----:B------:R-:W-:Y:S02]  /*3670*/  USHF.L.U32 UR11, UR4, 0x7, URZ ;  /* 0x00000007040b7899 */ /* 0x000fe400080006ff */
[----:B------:R-:W-:Y:S02]  /*3680*/  ULOP3.LUT UR4, UR4, 0xffe, URZ, 0xc0, !UPT ;  /* 0x00000ffe04047892 */ /* 0x000fe4000f8ec0ff */
[----:B------:R-:W-:Y:S02]  /*3690*/  ULOP3.LUT UR11, UR11, 0xffffff00, URZ, 0xc0, !UPT ;  /* 0xffffff000b0b7892 */ /* 0x000fe4000f8ec0ff */
[----:B------:R-:W-:Y:S02]  /*36a0*/  UIADD3 UR4, UPT, UPT, -UR4, UR30, URZ ;  /* 0x0000001e04047290 */ /* 0x000fe4000fffe1ff */
[----:B------:R-:W-:Y:S01]  /*36b0*/  UIADD3 UR11, UPT, UPT, UR42, UR11, URZ ;  /* 0x0000000b2a0b7290 */ /* 0x000fe2000fffe0ff */
[----:B------:R-:W1:Y:S03]  /*36c0*/  SYNCS.PHASECHK.TRANS64.TRYWAIT P0, [UR31+0xd0], R0 ;  /* 0x0000d000ff0075a7 */ /* 0x000e66000800111f */
[----:B------:R-:W-:Y:S01]  /*36d0*/  ULEA UR11, UR4, UR11, 0x14 ;  /* 0x0000000b040b7291 */ /* 0x000fe2000f8ea0ff */
[----:B-123--:R-:W-:Y:S11]  /*36e0*/  @!P0 BRA `(.L_x_61) ;  /* 0x0000006400488947 */ /* 0x00eff60003800000 */
.L_x_155:
[----:B------:R-:W-:Y:S01]  /*36f0*/  IADD3 R10, PT, PT, R10, 0x1, RZ ;  /* 0x000000010a0a7810 */ /* 0x000fe20007ffe0ff */
[----:B------:R-:W-:Y:S06]  /*3700*/  BRA.U !UP4, `(.L_x_62) ;  /* 0x000000010cc07547 */ /* 0x000fec000b800000 */
[----:B------:R-:W-:Y:S01]  /*3710*/  UPLOP3.LUT UP2, UPT, UPT, UPT, UPT, 0x40, 0x4 ;  /* 0x000000000004789c */ /* 0x000fe20003f4e870 */
[----:B------:R-:W-:Y:S01]  /*3720*/  UMOV UR23, UR41 ;  /* 0x0000002900177c82 */ /* 0x000fe20008000000 */
[----:B------:R-:W-:Y:S01]  /*3730*/  UMOV UR22, UR40 ;  /* 0x0000002800167c82 */ /* 0x000fe20008000000 */
[----:B------:R-:W-:-:S08]  /*3740*/  UMOV UR10, UR24 ;  /* 0x00000018000a7c82 */ /* 0x000fd00008000000 */
.L_x_65:
[----:B------:R-:W-:Y:S02]  /*3750*/  UIADD3 UR23, UPT, UPT, UR23, 0x1, URZ ;  /* 0x0000000117177890 */ /* 0x000fe4000fffe0ff */
[----:B--2---:R-:W-:Y:S02]  /*3760*/  ULEA UR5, UR10, UR26, 0x3 ;  /* 0x0000001a0a057291 */ /* 0x004fe4000f8e18ff */
[----:B------:R-:W-:Y:S01]  /*3770*/  UISETP.NE.AND UP3, UPT, UR23, URZ, UPT ;  /* 0x000000ff1700728c */ /* 0x000fe2000bf65270 */
[----:B---3--:R-:W-:Y:S10]  /*3780*/  @P2 BRA `(.L_x_63) ;  /* 0x00000000000c2947 */ /* 0x008ff40003800000 */
[----:B-1----:R-:W-:Y:S04]  /*3790*/  SHF.L.U32 R3, R8, 0x1f, RZ ;  /* 0x0000001f08037819 */ /* 0x002fe800000006ff */
[----:B------:R-:W1:Y:S02]  /*37a0*/  SYNCS.PHASECHK.TRANS64.TRYWAIT P0, [UR5], R3 ;  /* 0x00000003ff0075a7 */ /* 0x000e640008001105 */
[----:B-1----:R-:W-:Y:S05]  /*37b0*/  @!P0 BRA `(.L_x_64) ;  /* 0x00000064002c8947 */ /* 0x002fea0003800000 */
.L_x_63:
[----:B------:R-:W-:Y:S01]  /*37c0*/  UISETP.NE.AND UP0, UPT, UR22, 0x1, UPT ;  /* 0x000000011600788c */ /* 0x000fe2000bf05270 */
[----:B------:R-:W-:Y:S01]  /*37d0*/  PLOP3.LUT P2, PT, PT, PT, PT, 0x80, 0x8 ;  /* 0x000000000008781c */ /* 0x000fe20003f4f070 */
[----:B------:R-:W-:Y:S02]  /*37e0*/  UIADD3 UR4, UPT, UPT, UR10, 0x1, URZ ;  /* 0x000000010a047890 */ /* 0x000fe4000fffe0ff */
[----:B------:R-:W-:Y:S02]  /*37f0*/  UIADD3 UR25, UPT, UPT, UR5, 0x20, URZ ;  /* 0x0000002005197890 */ /* 0x000fe4000fffe0ff */
[----:B------:R-:W-:Y:S01]  /*3800*/  UISETP.NE.AND UP1, UPT, UR4, 0x4, UPT ;  /* 0x000000040400788c */ /* 0x000fe2000bf25270 */
[----:B------:R-:W-:Y:S01]  /*3810*/  PLOP3.LUT P0, PT, PT, PT, UP0, 0x80, 0x8 ;  /* 0x000000000008781c */ /* 0x000fe20003f0f008 */
[----:B------:R-:W-:Y:S02]  /*3820*/  UIADD3 UR22, UPT, UPT, UR22, -0x1, URZ ;  /* 0xffffffff16167890 */ /* 0x000fe4000fffe0ff */
[----:B------:R-:W-:Y:S02]  /*3830*/  USEL UR6, URZ, 0x1, UP1 ;  /* 0x00000001ff067887 */ /* 0x000fe40008800000 */
[----:B------:R-:W-:Y:S01]  /*3840*/  USEL UR24, UR4, URZ, UP1 ;  /* 0x000000ff04187287 */ /* 0x000fe20008800000 */
[----:B------:R-:W-:Y:S01]  /*3850*/  UMOV UR7, 0x40004040 ;  /* 0x4000404000077882 */ /* 0x000fe20000000000 */
[----:B------:R-:W-:Y:S02]  /*3860*/  UMOV UR5, 0x40004040 ;  /* 0x4000404000057882 */ /* 0x000fe40000000000 */
[----:B------:R-:W-:Y:S01]  /*3870*/  @UP0 ULEA UR4, UR24, UR26, 0x3 ;  /* 0x0000001a18040291 */ /* 0x000fe2000f8e18ff */
[----:B------:R-:W-:Y:S01]  /*3880*/  LOP3.LUT R8, R8, UR6, RZ, 0x3c, !PT ;  /* 0x0000000608087c12 */ /* 0x000fe2000f8e3cff */
[----:B------:R-:W-:Y:S01]  /*3890*/  ULEA UR6, UR10, UR29, 0xb ;  /* 0x0000001d0a067291 */ /* 0x000fe2000f8e58ff */
[----:B------:R-:W-:Y:S02]  /*38a0*/  UMOV UR21, 0x40004040 ;  /* 0x4000404000157882 */ /* 0x000fe40000000000 */
[----:B-1----:R-:W-:Y:S01]  /*38b0*/  @P0 SHF.L.U32 R0, R8, 0x1f, RZ ;  /* 0x0000001f08000819 */ /* 0x002fe200000006ff */
[----:B------:R-:W-:Y:S02]  /*38c0*/  UIADD3 UR20, UPT, UPT, UR6, 0x2, URZ ;  /* 0x0000000206147890 */ /* 0x000fe4000fffe0ff */
[----:B------:R-:W-:Y:S01]  /*38d0*/  UIADD3 UR16, UPT, UPT, UR6, 0x4, URZ ;  /* 0x0000000406107890 */ /* 0x000fe2000fffe0ff */
[----:B------:R2:W3:Y:S01]  /*38e0*/  @P0 SYNCS.PHASECHK.TRANS64.TRYWAIT P2, [UR4], R0 ;  /* 0x00000000ff0005a7 */ /* 0x0004e20008041104 */
[----:B------:R-:W-:Y:S02]  /*38f0*/  ULEA UR4, UR10, UR28, 0x9 ;  /* 0x0000001c0a047291 */ /* 0x000fe4000f8e48ff */
[----:B------:R-:W-:Y:S02]  /*3900*/  UIADD3 UR12, UPT, UPT, UR6, 0x6, URZ ;  /* 0x00000006060c7890 */ /* 0x000fe4000fffe0ff */
[----:B------:R-:W-:Y:S02]  /*3910*/  UIADD3 UR18, UPT, UPT, UR4, 0x2, URZ ;  /* 0x0000000204127890 */ /* 0x000fe4000fffe0ff */
[----:B------:R-:W-:Y:S02]  /*3920*/  UIADD3 UR14, UPT, UPT, UR4, 0x4, URZ ;  /* 0x00000004040e7890 */ /* 0x000fe4000fffe0ff */
[----:B------:R-:W-:Y:S01]  /*3930*/  UIADD3 UR8, UPT, UPT, UR4, 0x6, URZ ;  /* 0x0000000604087890 */ /* 0x000fe2000fffe0ff */
[----:B------:R2:W-:Y:S01]  /*3940*/  UTCHMMA gdesc[UR4], gdesc[UR6], tmem[UR11], tmem[UR38], idesc[UR39], UP2 ;  /* 0x00ff2606040075ea */ /* 0x0005e2000900000b */
[----:B------:R-:W-:Y:S01]  /*3950*/  UPLOP3.LUT UP2, UPT, UPT, UPT, UPT, 0x80, 0x8 ;  /* 0x000000000008789c */ /* 0x000fe20003f4f070 */
[----:B------:R-:W-:Y:S01]  /*3960*/  UMOV UR19, 0x40004040 ;  /* 0x4000404000137882 */ /* 0x000fe20000000000 */
[----:B------:R-:W-:Y:S01]  /*3970*/  UMOV UR17, 0x40004040 ;  /* 0x4000404000117882 */ /* 0x000fe20000000000 */
[----:B------:R2:W-:Y:S01]  /*3980*/  UTCHMMA gdesc[UR18], gdesc[UR20], tmem[UR11], tmem[UR36], idesc[UR37], UPT ;  /* 0x00ff2414120075ea */ /* 0x0005e2000b80000b */
[----:B------:R-:W-:Y:S01]  /*3990*/  UMOV UR15, 0x40004040 ;  /* 0x40004040000f7882 */ /* 0x000fe20000000000 */
[----:B------:R-:W-:Y:S01]  /*39a0*/  UMOV UR13, 0x40004040 ;  /* 0x40004040000d7882 */ /* 0x000fe20000000000 */
[----:B------:R-:W-:Y:S01]  /*39b0*/  UMOV UR9, 0x40004040 ;  /* 0x4000404000097882 */ /* 0x000fe20000000000 */
[----:B------:R2:W-:Y:S01]  /*39c0*/  UTCHMMA gdesc[UR14], gdesc[UR16], tmem[UR11], tmem[UR34], idesc[UR35], UPT ;  /* 0x00ff22100e0075ea */ /* 0x0005e2000b80000b */
[----:B------:R2:W-:Y:S01]  /*39d0*/  UTCHMMA gdesc[UR8], gdesc[UR12], tmem[UR11], tmem[UR32], idesc[UR33], UPT ;  /* 0x00ff200c080075ea */ /* 0x0005e2000b80000b */
[----:B------:R2:W-:Y:S01]  /*39e0*/  UTCBAR.MULTICAST [UR25], URZ, UR27 ;  /* 0x000000ff190073e9 */ /* 0x0005e2000800081b */
[----:B------:R-:W-:Y:S01]  /*39f0*/  UMOV UR10, UR24 ;  /* 0x00000018000a7c82 */ /* 0x000fe20008000000 */
[----:B------:R-:W-:Y:S05]  /*3a00*/  BRA.U UP3, `(.L_x_65) ;  /* 0xfffffffd03507547 */ /* 0x000fea000b83ffff */
.L_x_62:
[----:B--2---:R-:W-:Y:S01]  /*3a10*/  UIADD3 UR4, UPT, UPT, UR30, 0x1, URZ ;  /* 0x000000011e047890 */ /* 0x004fe2000fffe0ff */
[C---:B------:R-:W-:Y:S01]  /*3a20*/  ISETP.NE.AND P0, PT, R10.reuse, 0x2, PT ;  /* 0x000000020a00780c */ /* 0x040fe20003f05270 */
[----:B------:R-:W-:Y:S02]  /*3a30*/  UIADD3 UR5, UPT, UPT, UR31, 0xb0, URZ ;  /* 0x000000b01f057890 */ /* 0x000fe4000fffe0ff */
[----:B------:R-:W-:Y:S01]  /*3a40*/  UISETP.NE.AND UP0, UPT, UR4, 0x4, UPT ;  /* 0x000000040400788c */ /* 0x000fe2000bf05270 */
[----:B-1----:R-:W-:Y:S02]  /*3a50*/  SEL R0, RZ, 0x1, P0 ;  /* 0x00000001ff007807 */ /* 0x002fe40000000000 */
[----:B------:R-:W-:Y:S01]  /*3a60*/  SEL R10, R10, RZ, P0 ;  /* 0x000000ff0a0a7207 */ /* 0x000fe20000000000 */
[----:B------:R-:W-:Y:S01]  /*3a70*/  USEL UR6, URZ, 0x1, UP0 ;  /* 0x00000001ff067887 */ /* 0x000fe20008000000 */
[----:B------:R-:W-:Y:S01]  /*3a80*/  LOP3.LUT R9, R9, R0, RZ, 0x3c, !PT ;  /* 0x0000000009097212 */ /* 0x000fe200078e3cff */
[----:B------:R-:W-:Y:S01]  /*3a90*/  USEL UR30, UR4, URZ, UP0 ;  /* 0x000000ff041e7287 */ /* 0x000fe20008000000 */
[----:B------:R1:W-:Y:S03]  /*3aa0*/  UTCBAR [UR5], URZ ;  /* 0x000000ff050073e9 */ /* 0x0003e600080000ff */
[----:B------:R-:W-:Y:S01]  /*3ab0*/  LOP3.LUT R11, R11, UR6, RZ, 0x3c, !PT ;  /* 0x000000060b0b7c12 */ /* 0x000fe2000f8e3cff */
[----:B------:R-:W-:Y:S07]  /*3ac0*/  @P1 BRA `(.L_x_66) ;  /* 0xfffffff800881947 */ /* 0x000fee000383ffff */
[----:B------:R-:W2:Y:S01]  /*3ad0*/  S2UR UR8, SR_CgaCtaId ;  /* 0x00000000000879c3 */ /* 0x000ea20000008800 */
[----:B------:R-:W-:Y:S01]  /*3ae0*/  ELECT P0, URZ, PT ;  /* 0x0000000000ff782f */ /* 0x000fe20003800000 */
[----:B------:R-:W-:Y:S01]  /*3af0*/  IMAD.MOV.U32 R0, RZ, RZ, 0x1 ;  /* 0x00000001ff007424 */ /* 0x000fe200078e00ff */
[----:B------:R-:W-:Y:S01]  /*3b00*/  UIADD3 UR26, UPT, UPT, UR26, 0xd0, URZ ;  /* 0x000000d01a1a7890 */ /* 0x000fe2000fffe0ff */
[----:B------:R-:W-:Y:S01]  /*3b10*/  SHF.L.U32 R3, R11, 0x1f, RZ ;  /* 0x0000001f0b037819 */ /* 0x000fe200000006ff */
[----:B------:R-:W-:-:S03]  /*3b20*/  UMOV UR4, 0x40 ;  /* 0x0000004000047882 */ /* 0x000fc60000000000 */
[----:B------:R-:W-:Y:S01]  /*3b30*/  UVIRTCOUNT.DEALLOC.SMPOOL 0x80 ;  /* 0x000000800000784c */ /* 0x000fe20000000000 */
[----:B--2---:R-:W-:Y:S02]  /*3b40*/  ULEA UR8, UR8, UR4, 0x18 ;  /* 0x0000000408087291 */ /* 0x004fe4000f8ec0ff */
[----:B------:R-:W-:-:S07]  /*3b50*/  ULEA UR4, UR30, UR26, 0x3 ;  /* 0x0000001a1e047291 */ /* 0x000fce000f8e18ff */
[----:B------:R2:W-:Y:S02]  /*3b60*/  @P0 STS.U8 [UR8+0x1c], R0 ;  /* 0x00001c00ff000988 */ /* 0x0005e40008000008 */
[----:B------:R-:W4:Y:S02]  /*3b70*/  SYNCS.PHASECHK.TRANS64.TRYWAIT P0, [UR4], R3 ;  /* 0x00000003ff0075a7 */ /* 0x000f240008001104 */
[----:B--2-4-:R-:W-:Y:S05]  /*3b80*/  @!P0 BRA `(.L_x_67) ;  /* 0x0000006000508947 */ /* 0x014fea0003800000 */
.L_x_158:
[----:B------:R-:W-:-:S04]  /*3b90*/  UIADD3 UR4, UPT, UPT, UR30, 0x1, URZ ;  /* 0x000000011e047890 */ /* 0x000fc8000fffe0ff */
[----:B------:R-:W-:-:S04]  /*3ba0*/  UISETP.NE.AND UP0, UPT, UR4, 0x4, UPT ;  /* 0x000000040400788c */ /* 0x000fc8000bf05270 */
[----:B------:R-:W-:Y:S02]  /*3bb0*/  USEL UR6, URZ, 0x1, UP0 ;  /* 0x00000001ff067887 */ /* 0x000fe40008000000 */
[----:B------:R-:W-:-:S04]  /*3bc0*/  USEL UR4, UR4, URZ, UP0 ;  /* 0x000000ff04047287 */ /* 0x000fc80008000000 */
[----:B-1----:R-:W-:Y:S01]  /*3bd0*/  ULEA UR5, UR4, UR26, 0x3 ;  /* 0x0000001a04057291 */ /* 0x002fe2000f8e18ff */
[----:B------:R-:W-:-:S04]  /*3be0*/  LOP3.LUT R2, R11, UR6, RZ, 0x3c, !PT ;  /* 0x000000060b027c12 */ /* 0x000fc8000f8e3cff */
[----:B--2---:R-:W-:-:S04]  /*3bf0*/  SHF.L.U32 R3, R2, 0x1f, RZ ;  /* 0x0000001f02037819 */ /* 0x004fc800000006ff */
[----:B------:R-:W1:Y:S02]  /*3c00*/  SYNCS.PHASECHK.TRANS64.TRYWAIT P0, [UR5], R3 ;  /* 0x00000003ff0075a7 */ /* 0x000e640008001105 */
[----:B-1----:R-:W-:Y:S05]  /*3c10*/  @!P0 BRA `(.L_x_68) ;  /* 0x0000006000448947 */ /* 0x002fea0003800000 */
.L_x_160:
        /* <DEDUP_REMOVED lines=9> */
.L_x_162:
[----:B------:R-:W-:-:S04]  /*3cb0*/  UIADD3 UR4, UPT, UPT, UR4, 0x1, URZ ;  /* 0x0000000104047890 */ /* 0x000fc8000fffe0ff */
[----:B------:R-:W-:-:S04]  /*3cc0*/  UISETP.NE.AND UP0, UPT, UR4, 0x4, UPT ;  /* 0x000000040400788c */ /* 0x000fc8000bf05270 */
[----:B------:R-:W-:Y:S02]  /*3cd0*/  USEL UR5, URZ, 0x1, UP0 ;  /* 0x00000001ff057887 */ /* 0x000fe40008000000 */
[----:B------:R-:W-:-:S04]  /*3ce0*/  USEL UR4, UR4, URZ, UP0 ;  /* 0x000000ff04047287 */ /* 0x000fc80008000000 */
[----:B------:R-:W-:Y:S01]  /*3cf0*/  ULEA UR4, UR4, UR26, 0x3 ;  /* 0x0000001a04047291 */ /* 0x000fe2000f8e18ff */
[----:B-1----:R-:W-:-:S04]  /*3d00*/  LOP3.LUT R3, R2, UR5, RZ, 0x3c, !PT ;  /* 0x0000000502037c12 */ /* 0x002fc8000f8e3cff */
[----:B------:R-:W-:-:S04]  /*3d10*/  SHF.L.U32 R3, R3, 0x1f, RZ ;  /* 0x0000001f03037819 */ /* 0x000fc800000006ff */
[----:B------:R-:W1:Y:S02]  /*3d20*/  SYNCS.PHASECHK.TRANS64.TRYWAIT P0, [UR4], R3 ;  /* 0x00000003ff0075a7 */ /* 0x000e640008001104 */
[----:B-1----:R-:W-:Y:S05]  /*3d30*/  @!P0 BRA `(.L_x_70) ;  /* 0x00000060002c8947 */ /* 0x002fea0003800000 */
.L_x_164:
[----:B------:R-:W-:Y:S01]  /*3d40*/  NOP ;  /* 0x0000000000007918 */ /* 0x000fe20000000000 */
[----:B-1----:R-:W1:Y:S01]  /*3d50*/  LDS R0, [UR8+0x14] ;  /* 0x00001408ff007984 */ /* 0x002e620008000800 */
[----:B------:R-:W-:Y:S01]  /*3d60*/  ULOP3.LUT UR4, UR42, 0xffff, URZ, 0xc0, !UPT ;  /* 0x0000ffff2a047892 */ /* 0x000fe2000f8ec0ff */
[----:B------:R-:W-:Y:S01]  /*3d70*/  UMOV UR5, 0xffff ;  /* 0x0000ffff00057882 */ /* 0x000fe20000000000 */
[----:B------:R-:W-:Y:S02]  /*3d80*/  UMOV UR6, 0x1 ;  /* 0x0000000100067882 */ /* 0x000fe40000000000 */
[----:B------:R-:W-:-:S04]  /*3d90*/  USHF.R.U32.HI UR4, URZ, 0x5, UR4 ;  /* 0x00000005ff047899 */ /* 0x000fc80008011604 */
[----:B------:R-:W-:Y:S02]  /*3da0*/  USHF.L.U32 UR5, UR5, UR4, URZ ;  /* 0x0000000405057299 */ /* 0x000fe400080006ff */
[----:B------:R-:W-:-:S04]  /*3db0*/  USHF.L.U32 UR4, UR6, UR4, URZ ;  /* 0x0000000406047299 */ /* 0x000fc800080006ff */
[----:B-1----:R-:W-:-:S04]  /*3dc0*/  LOP3.LUT R0, R0, UR5, RZ, 0xc0, !PT ;  /* 0x0000000500007c12 */ /* 0x002fc8000f8ec0ff */
[----:B------:R-:W-:-:S13]  /*3dd0*/  ISETP.NE.AND P0, PT, R0, UR5, PT ;  /* 0x0000000500007c0c */ /* 0x000fda000bf05270 */
[----:B------:R-:W-:Y:S05]  /*3de0*/  @P0 BRA `(.L_x_71) ;  /* 0x0000000000580947 */ /* 0x000fea0003800000 */
[----:B------:R-:W1:Y:S02]  /*3df0*/  LDS R0, [UR8+0x18] ;  /* 0x00001808ff007984 */ /* 0x000e640008000800 */
[----:B-1----:R-:W-:-:S04]  /*3e00*/  LOP3.LUT R0, R0, UR4, RZ, 0xc0, !PT ;  /* 0x0000000400007c12 */ /* 0x002fc8000f8ec0ff */
[----:B------:R-:W-:-:S13]  /*3e10*/  ISETP.NE.AND P0, PT, R0, UR4, PT ;  /* 0x0000000400007c0c */ /* 0x000fda000bf05270 */
[----:B------:R-:W-:Y:S05]  /*3e20*/  @P0 BRA `(.L_x_72) ;  /* 0x00000000003c0947 */ /* 0x000fea0003800000 */
[----:B------:R-:W1:Y:S01]  /*3e30*/  S2R R2, SR_LANEID ;  /* 0x0000000000027919 */ /* 0x000e620000000000 */
[----:B------:R-:W-:Y:S01]  /*3e40*/  ULOP3.LUT UR5, URZ, UR5, URZ, 0x33, !UPT ;  /* 0x00000005ff057292 */ /* 0x000fe2000f8e33ff */
[----:B------:R-:W-:Y:S01]  /*3e50*/  LOP3.LUT R4, RZ, UR4, RZ, 0x33, !PT ;  /* 0x00000004ff047c12 */ /* 0x000fe2000f8e33ff */
[----:B------:R-:W-:Y:S02]  /*3e60*/  VOTEU.ANY UR4, UPT, PT ;  /* 0x0000000000047886 */ /* 0x000fe400038e0100 */
[----:B------:R-:W-:Y:S01]  /*3e70*/  UFLO.U32 UR4, UR4 ;  /* 0x00000004000472bd */ /* 0x000fe200080e0000 */
[----:B------:R-:W2:Y:S01]  /*3e80*/  REDUX UR6, R4 ;  /* 0x00000000040673c4 */ /* 0x000ea20000000000 */
[----:B------:R-:W-:-:S06]  /*3e90*/  IMAD.U32 R0, RZ, RZ, UR5 ;  /* 0x00000005ff007e24 */ /* 0x000fcc000f8e00ff */
[----:B------:R4:W-:Y:S01]  /*3ea0*/  UTCATOMSWS.AND URZ, UR5 ;  /* 0x0000000500ff79e3 */ /* 0x0009e20008000000 */
[----:B------:R-:W3:Y:S01]  /*3eb0*/  REDUX UR7, R0 ;  /* 0x00000000000773c4 */ /* 0x000ee20000000000 */
[----:B-1----:R-:W-:Y:S01]  /*3ec0*/  ISETP.EQ.U32.AND P0, PT, R2, UR4, PT ;  /* 0x0000000402007c0c */ /* 0x002fe2000bf02070 */
[----:B--2---:R-:W-:Y:S01]  /*3ed0*/  IMAD.U32 R2, RZ, RZ, UR6 ;  /* 0x00000006ff027e24 */ /* 0x004fe2000f8e00ff */
[----:B---3--:R-:W-:-:S11]  /*3ee0*/  MOV R3, UR7 ;  /* 0x0000000700037c02 */ /* 0x008fd60008000f00 */
[----:B------:R4:W-:Y:S04]  /*3ef0*/  @P0 ATOMS.AND RZ, [UR8+0x14], R3 ;  /* 0x00001403ffff098c */ /* 0x0009e8000a800008 */
[----:B------:R4:W-:Y:S01]  /*3f00*/  @P0 ATOMS.AND RZ, [UR8+0x18], R2 ;  /* 0x00001802ffff098c */ /* 0x0009e2000a800008 */
[----:B------:R-:W-:Y:S05]  /*3f10*/  BRA `(.L_x_73) ;  /* 0x0000000000147947 */ /* 0x000fea0003800000 */
.L_x_72:
[----:B------:R-:W-:Y:S02]  /*3f20*/  MOV R2, 0x3f40 ;  /* 0x00003f4000027802 */ /* 0x000fe40000000f00 */
[----:B---3-5:R-:W-:Y:S05]  /*3f30*/  CALL.REL.NOINC `($__internal_0_$__cuda_sm10x_tcgen05_guardrail_trap_col_being_dealloced_not_returned_by_alloc) ;  /* 0x0000006400147944 */ /* 0x028fea0003c00000 */
[----:B------:R-:W-:Y:S05]  /*3f40*/  BRA `(.L_x_73) ;  /* 0x0000000000087947 */ /* 0x000fea0003800000 */
.L_x_71:
[----:B------:R-:W-:Y:S02]  /*3f50*/  MOV R2, 0x3f70 ;  /* 0x00003f7000027802 */ /* 0x000fe40000000f00 */
[----:B---3-5:R-:W-:Y:S05]  /*3f60*/  CALL.REL.NOINC `($__internal_2_$__cuda_sm10x_tcgen05_guardrail_trap_unallocated_columns_being_dealloced) ;  /* 0x0000006400207944 */ /* 0x028fea0003c00000 */
.L_x_73:
[----:B------:R-:W-:Y:S01]  /*3f70*/  NOP ;  /* 0x0000000000007918 */ /* 0x000fe20000000000 */
[----:B----4-:R-:W-:Y:S05]  /*3f80*/  EXIT ;  /* 0x000000000000794d */ /* 0x010fea0003800000 */
.L_x_55:
[----:B------:R-:W-:-:S09]  /*3f90*/  UISETP.NE.OR UP0, UPT, UR18, 0x3, !UP3 ;  /* 0x000000031200788c */ /* 0x000fd2000df05670 */
[----:B------:R-:W-:Y:S05]  /*3fa0*/  BRA.U UP0, `(.L_x_74) ;  /* 0x0000001100887547 */ /* 0x000fea000b800000 */
[----:B------:R-:W2:Y:S01]  /*3fb0*/  LDCU.64 UR4, c[0x0][0x888] ;  /* 0x00011100ff0477ac */ /* 0x000ea20008000a00 */
[----:B------:R-:W3:Y:S01]  /*3fc0*/  S2UR UR8, SR_CgaCtaId ;  /* 0x00000000000879c3 */ /* 0x000ee20000008800 */
[----:B------:R-:W-:Y:S02]  /*3fd0*/  HFMA2 R9, -RZ, RZ, 0, 0 ;  /* 0x00000000ff097431 */ /* 0x000fe400000001ff */
[----:B------:R-:W-:Y:S01]  /*3fe0*/  IMAD.MOV.U32 R11, RZ, RZ, 0x1 ;  /* 0x00000001ff0b7424 */ /* 0x000fe200078e00ff */
[----:B------:R-:W4:Y:S01]  /*3ff0*/  LDCU UR40, c[0x0][0x370] ;  /* 0x00006e00ff2877ac */ /* 0x000f220008000800 */
[----:B------:R-:W-:Y:S01]  /*4000*/  IMAD.MOV.U32 R10, RZ, RZ, RZ ;  /* 0x000000ffff0a7224 */ /* 0x000fe200078e00ff */
[----:B------:R-:W-:Y:S01]  /*4010*/  MOV R3, 0x2000 ;  /* 0x0000200000037802 */ /* 0x000fe20000000f00 */
[----:B------:R-:W4:Y:S01]  /*4020*/  LDCU.128 UR44, c[0x0][0xb10] ;  /* 0x00016200ff2c77ac */ /* 0x000f220008000c00 */
[----:B------:R-:W1:Y:S01]  /*4030*/  LDC.64 R12, c[0x0][0x348] ;  /* 0x0000d200ff0c7b82 */ /* 0x000e620000000a00 */
[----:B------:R-:W3:Y:S01]  /*4040*/  LDCU UR37, c[0x0][0x374] ;  /* 0x00006e80ff2577ac */ /* 0x000ee20008000800 */
[----:B------:R-:W3:Y:S01]  /*4050*/  LDCU.64 UR38, c[0x0][0x890] ;  /* 0x00011200ff2677ac */ /* 0x000ee20008000a00 */
[----:B------:R-:W3:Y:S01]  /*4060*/  LDCU UR15, c[0x0][0xb0c] ;  /* 0x00016180ff0f77ac */ /* 0x000ee20008000800 */
[----:B--2---:R-:W-:Y:S01]  /*4070*/  UISETP.NE.U32.AND UP0, UPT, UR4, URZ, UPT ;  /* 0x000000ff0400728c */ /* 0x004fe2000bf05070 */
[----:B------:R-:W2:Y:S01]  /*4080*/  LDCU UR54, c[0x0][0xb20] ;  /* 0x00016400ff3677ac */ /* 0x000ea20008000800 */
[----:B------:R-:W2:Y:S01]  /*4090*/  LDCU UR4, c[0x0][0xb30] ;  /* 0x00016600ff0477ac */ /* 0x000ea20008000800 */
[----:B------:R-:W-:Y:S01]  /*40a0*/  UMOV UR21, 0x400 ;  /* 0x0000040000157882 */ /* 0x000fe20000000000 */
[----:B----4-:R-:W-:-:S02]  /*40b0*/  UIMAD.WIDE.U32 UR52, UR40, UR44, URZ ;  /* 0x0000002c283472a5 */ /* 0x010fc4000f8e00ff */
[----:B---3--:R-:W-:Y:S02]  /*40c0*/  UIMAD.WIDE.U32 UR6, UR37, UR47, URZ ;  /* 0x0000002f250672a5 */ /* 0x008fe4000f8e00ff */
[----:B------:R-:W-:Y:S02]  /*40d0*/  ULEA UR21, UR8, UR21, 0x18 ;  /* 0x0000001508157291 */ /* 0x000fe4000f8ec0ff */
[----:B------:R-:W-:Y:S02]  /*40e0*/  USEL UR41, URZ, 0x1, UP6 ;  /* 0x00000001ff297887 */ /* 0x000fe4000b000000 */
[----:B------:R-:W-:Y:S02]  /*40f0*/  UISETP.NE.U32.AND UP6, UPT, UR38, URZ, UPT ;  /* 0x000000ff2600728c */ /* 0x000fe4000bfc5070 */
[----:B------:R-:W-:Y:S02]  /*4100*/  UIADD3 UR43, UPT, UPT, UR21, 0x58, URZ ;  /* 0x00000058152b7890 */ /* 0x000fe4000fffe0ff */
[----:B------:R-:W-:-:S02]  /*4110*/  UIADD3 UR33, UPT, UPT, UR21, 0x40, URZ ;  /* 0x0000004015217890 */ /* 0x000fc4000fffe0ff */
[----:B------:R-:W-:Y:S02]  /*4120*/  UIADD3 UR25, UPT, UPT, UR21, 0x48, URZ ;  /* 0x0000004815197890 */ /* 0x000fe4000fffe0ff */
[----:B------:R-:W-:Y:S02]  /*4130*/  UIADD3 UR17, UPT, UPT, UR21, 0x50, URZ ;  /* 0x0000005015117890 */ /* 0x000fe4000fffe0ff */
[----:B------:R-:W-:Y:S02]  /*4140*/  UISETP.NE.AND.EX UP5, UPT, UR5, URZ, UPT, UP0 ;  /* 0x000000ff0500728c */ /* 0x000fe4000bfa5300 */
[----:B------:R-:W-:Y:S01]  /*4150*/  UISETP.NE.AND UP0, UPT, UR42, 0x1, UPT ;  /* 0x000000012a00788c */ /* 0x000fe2000bf05270 */
[----:B------:R-:W-:Y:S01]  /*4160*/  UMOV UR52, UR53 ;  /* 0x0000003500347c82 */ /* 0x000fe20008000000 */
[----:B------:R-:W-:Y:S01]  /*4170*/  UMOV UR51, UR7 ;  /* 0x0000000700337c82 */ /* 0x000fe20008000000 */
[----:B------:R-:W-:Y:S02]  /*4180*/  UISETP.NE.AND UP0, UPT, UR15, 0x1, UPT ;  /* 0x000000010f00788c */ /* 0x000fe4000bf05270 */
[----:B------:R-:W-:-:S02]  /*4190*/  UPLOP3.LUT UP4, UPT, UPT, UPT, UPT, 0x40, 0x4 ;  /* 0x000000000004789c */ /* 0x000fc40003f8e870 */
[----:B------:R-:W-:Y:S01]  /*41a0*/  UISETP.GE.AND UP2, UPT, UR42, 0x1, UPT ;  /* 0x000000012a00788c */ /* 0x000fe2000bf46270 */
[----:B------:R-:W3:Y:S01]  /*41b0*/  LDCU.64 UR22, c[0x0][0xb28] ;  /* 0x00016500ff1677ac */ /* 0x000ee20008000a00 */
[----:B------:R-:W-:Y:S02]  /*41c0*/  UISETP.NE.AND.EX UP6, UPT, UR39, URZ, UPT, UP6 ;  /* 0x000000ff2700728c */ /* 0x000fe4000bfc5360 */
[----:B------:R-:W-:Y:S02]  /*41d0*/  UPRMT UR43, UR8, 0x654, UR43 ;  /* 0x00000654082b7896 */ /* 0x000fe4000800002b */
[----:B------:R-:W-:Y:S02]  /*41e0*/  UPRMT UR50, UR8, 0x654, UR33 ;  /* 0x0000065408327896 */ /* 0x000fe40008000021 */
[----:B------:R-:W-:Y:S02]  /*41f0*/  UPRMT UR49, UR8, 0x654, UR25 ;  /* 0x0000065408317896 */ /* 0x000fe40008000019 */
[----:B------:R-:W-:-:S02]  /*4200*/  UPRMT UR48, UR8, 0x654, UR17 ;  /* 0x0000065408307896 */ /* 0x000fc40008000011 */
[----:B------:R-:W-:Y:S02]  /*4210*/  USHF.R.U32.HI UR52, URZ, UR45, UR52 ;  /* 0x0000002dff347299 */ /* 0x000fe40008011634 */
[----:B--2---:R-:W-:Y:S02]  /*4220*/  USHF.R.U32.HI UR51, URZ, UR54, UR51 ;  /* 0x00000036ff337299 */ /* 0x004fe40008011633 */
[----:B------:R-:W-:Y:S02]  /*4230*/  UISETP.NE.AND UP0, UPT, UR46, 0x1, UPT ;  /* 0x000000012e00788c */ /* 0x000fe4000bf05270 */
[----:B-1----:R-:W-:-:S11]  /*4240*/  UISETP.NE.AND UP3, UPT, UR4, 0x1, UPT ;  /* 0x000000010400788c */ /* 0x002fd6000bf65270 */
.L_x_85:
[C---:B------:R-:W-:Y:S02]  /*4250*/  LEA R8, R10.reuse, UR21, 0x3 ;  /* 0x000000150a087c11 */ /* 0x040fe4000f8e18ff */
[----:B------:R-:W-:Y:S02]  /*4260*/  SHF.L.U32 R5, R9, 0x1f, RZ ;  /* 0x0000001f09057819 */ /* 0x000fe400000006ff */
[----:B------:R-:W-:Y:S02]  /*4270*/  LEA R6, R10, UR21, 0x4 ;  /* 0x000000150a067c11 */ /* 0x000fe4000f8e20ff */
[----:B-1----:R-:W1:Y:S02]  /*4280*/  SYNCS.PHASECHK.TRANS64.TRYWAIT P0, [R8+URZ+0x90], R5 ;  /* 0x00009005080075a7 */ /* 0x002e6400080011ff */
[----:B-1----:R-:W-:Y:S05]  /*4290*/  @!P0 BRA `(.L_x_75) ;  /* 0x0000005800ec8947 */ /* 0x002fea0003800000 */
.L_x_165:
[----:B-1----:R-:W1:Y:S01]  /*42a0*/  LDS.128 R4, [R6+0x120] ;  /* 0x0001200006047984 */ /* 0x002e620000000c00 */
[----:B------:R-:W-:Y:S01]  /*42b0*/  UISETP.GE.AND UP0, UPT, UR42, 0x1, UPT ;  /* 0x000000012a00788c */ /* 0x000fe2000bf06270 */
[----:B------:R-:W-:Y:S01]  /*42c0*/  @!PT LDS RZ, [RZ] ;  /* 0x00000000fffff984 */ /* 0x000fe20000000800 */
[----:B------:R-:W-:Y:S01]  /*42d0*/  @!PT LDS RZ, [RZ] ;  /* 0x00000000fffff984 */ /* 0x000fe20000000800 */
[----:B------:R-:W-:Y:S01]  /*42e0*/  @!PT LDS RZ, [RZ] ;  /* 0x00000000fffff984 */ /* 0x000fe20000000800 */
[----:B------:R-:W-:Y:S01]  /*42f0*/  @!PT LDS RZ, [RZ] ;  /* 0x00000000fffff984 */ /* 0x000fe20000000800 */
[----:B------:R2:W-:Y:S06]  /*4300*/  MEMBAR.ALL.CTA ;  /* 0x0000000000007992 */ /* 0x0005ec0000008000 */
[----:B--2---:R-:W2:Y:S01]  /*4310*/  FENCE.VIEW.ASYNC.S ;  /* 0x00000000000073c6 */ /* 0x004ea20000000000 */
[----:B-1----:R-:W-:Y:S11]  /*4320*/  LOP3.LUT P0, RZ, R6, 0x1, RZ, 0xc0, !PT ;  /* 0x0000000106ff7812 */ /* 0x002ff6000780c0ff */
[----:B------:R-:W-:Y:S02]  /*4330*/  @!UPT UIADD3 URZ, UPT, UPT, URZ, URZ, URZ ;  /* 0x000000fffffff290 */ /* 0x000fe4000fffe0ff */
[----:B--2---:R-:W-:Y:S01]  /*4340*/  VOTEU.ANY UP2, P0 ;  /* 0x0000000000ff7886 */ /* 0x004fe20000040100 */
[----:B------:R-:W-:Y:S11]  /*4350*/  PLOP3.LUT P0, PT, PT, PT, UP2, 0x80, 0x8 ;  /* 0x000000000008781c */ /* 0x000ff60003f0f028 */
[----:B------:R-:W-:Y:S02]  /*4360*/  @!UPT UIADD3 URZ, UPT, UPT, URZ, URZ, URZ ;  /* 0x000000fffffff290 */ /* 0x000fe4000fffe0ff */
[----:B------:R-:W-:Y:S02]  /*4370*/  @P0 SHF.R.U32.HI R0, RZ, 0x10, R5 ;  /* 0x00000010ff000819 */ /* 0x000fe40000011605 */
[----:B------:R-:W-:Y:S02]  /*4380*/  @P0 MOV R2, R4 ;  /* 0x0000000400020202 */ /* 0x000fe40000000f00 */
[----:B------:R-:W-:Y:S01]  /*4390*/  @P0 R2UR UR4, R0 ;  /* 0x00000000000402ca */ /* 0x000fe200000e0000 */
[----:B------:R-:W-:Y:S01]  /*43a0*/  VIADD R0, R8, 0xa0 ;  /* 0x000000a008007836 */ /* 0x000fe20000000000 */
[----:B------:R-:W-:Y:S02]  /*43b0*/  @P0 LOP3.LUT R4, R5, 0xffff, RZ, 0xc0, !PT ;  /* 0x0000ffff05040812 */ /* 0x000fe400078ec0ff */
[----:B------:R-:W-:Y:S02]  /*43c0*/  @P0 R2UR UR6, R2 ;  /* 0x00000000020602ca */ /* 0x000fe400000e0000 */
[----:B------:R-:W-:Y:S02]  /*43d0*/  PRMT R0, RZ, 0x654, R0 ;  /* 0x00000654ff007816 */ /* 0x000fe40000000000 */
[----:B------:R-:W-:Y:S02]  /*43e0*/  @P0 R2UR UR5, R4 ;  /* 0x00000000040502ca */ /* 0x000fe400000e0000 */
[----:B------:R1:W-:Y:S03]  /*43f0*/  SYNCS.ARRIVE.TRANS64.RED.A1T0 RZ, [R0+URZ], RZ ;  /* 0x000000ff00ff79a7 */ /* 0x0003e600081004ff */
[----:B------:R-:W-:Y:S04]  /*4400*/  @UP2 UMOV UR29, UR4 ;  /* 0x00000004001d2c82 */ /* 0x000fe80008000000 */
[----:B------:R-:W-:Y:S04]  /*4410*/  @UP2 UMOV UR14, UR6 ;  /* 0x00000006000e2c82 */ /* 0x000fe80008000000 */
[----:B------:R-:W-:Y:S01]  /*4420*/  @UP2 UMOV UR13, UR5 ;  /* 0x00000005000d2c82 */ /* 0x000fe20008000000 */
[----:B------:R-:W-:Y:S05]  /*4430*/  BRA.U !UP0, `(.L_x_76) ;  /* 0x0000000108c07547 */ /* 0x000fea000b800000 */
[----:B------:R-:W-:Y:S02]  /*4440*/  UIMAD.WIDE.U32 UR18, UR13, UR47, URZ ;  /* 0x0000002f0d1272a5 */ /* 0x000fe4000f8e00ff */
[----:B------:R-:W-:Y:S02]  /*4450*/  UP2UR UR16, UPR, URZ, 0x4 ;  /* 0x00000004ff107883 */ /* 0x000fe40008000000 */
[----:B------:R-:W-:Y:S02]  /*4460*/  UISETP.NE.AND UP2, UPT, UR46, 0x1, UPT ;  /* 0x000000012e00788c */ /* 0x000fe4000bf45270 */
[----:B------:R-:W-:Y:S02]  /*4470*/  UIMAD.WIDE.U32 UR26, UR14, UR44, URZ ;  /* 0x0000002c0e1a72a5 */ /* 0x000fe4000f8e00ff */
[----:B------:R-:W-:Y:S02]  /*4480*/  USEL UR4, UR37, UR51, !UP2 ;  /* 0x0000003325047287 */ /* 0x000fe4000d000000 */
[----:B------:R-:W-:Y:S02]  /*4490*/  UISETP.NE.AND UP0, UPT, UR15, 0x1, UPT ;  /* 0x000000010f00788c */ /* 0x000fe4000bf05270 */
[----:B------:R-:W-:Y:S02]  /*44a0*/  UP2UR UR20, UPR, URZ, 0x2 ;  /* 0x00000002ff147883 */ /* 0x000fe40008000000 */
[----:B------:R-:W-:Y:S02]  /*44b0*/  UISETP.NE.AND UP1, UPT, UR42, 0x1, UPT ;  /* 0x000000012a00788c */ /* 0x000fe4000bf25270 */
[----:B---3--:R-:W-:Y:S02]  /*44c0*/  UIMAD.WIDE.U32 UR8, UR4, UR22, URZ ;  /* 0x00000016040872a5 */ /* 0x008fe4000f8e00ff */
[----:B------:R-:W-:Y:S01]  /*44d0*/  USEL UR7, UR40, UR52, !UP0 ;  /* 0x0000003428077287 */ /* 0x000fe2000c000000 */
[----:B------:R-:W-:Y:S02]  /*44e0*/  UMOV UR5, UR19 ;  /* 0x0000001300057c82 */ /* 0x000fe40008000000 */
[----:B------:R-:W-:Y:S02]  /*44f0*/  USHF.R.U32.HI UR6, URZ, UR54, UR5 ;  /* 0x00000036ff067299 */ /* 0x000fe40008011605 */
[----:B------:R-:W-:Y:S02]  /*4500*/  UIMAD.WIDE.U32 UR10, UR7, UR22, URZ ;  /* 0x00000016070a72a5 */ /* 0x000fe4000f8e00ff */
[----:B------:R-:W-:Y:S02]  /*4510*/  USEL UR6, UR13, UR6, !UP2 ;  /* 0x000000060d067287 */ /* 0x000fe4000d000000 */
[----:B------:R-:W-:Y:S01]  /*4520*/  UISETP.NE.AND UP2, UPT, UR16, URZ, UPT ;  /* 0x000000ff1000728c */ /* 0x000fe2000bf45270 */
[----:B------:R-:W-:Y:S02]  /*4530*/  UMOV UR5, UR27 ;  /* 0x0000001b00057c82 */ /* 0x000fe40008000000 */
[----:B------:R-:W-:Y:S03]  /*4540*/  USHF.R.U32.HI UR12, URZ, UR45, UR5 ;  /* 0x0000002dff0c7299 */ /* 0x000fe60008011605 */
[----:B------:R-:W-:Y:S02]  /*4550*/  UMOV UR5, UR9 ;  /* 0x0000000900057c82 */ /* 0x000fe40008000000 */
[----:B------:R-:W-:Y:S03]  /*4560*/  @UP1 USHF.R.U32.HI UR4, URZ, UR23, UR5 ;  /* 0x00000017ff041299 */ /* 0x000fe60008011605 */
[----:B------:R-:W-:Y:S01]  /*4570*/  UMOV UR5, UR11 ;  /* 0x0000000b00057c82 */ /* 0x000fe20008000000 */
[----:B------:R-:W-:Y:S02]  /*4580*/  UIMAD UR4, UR42, UR4, URZ ;  /* 0x000000042a0472a4 */ /* 0x000fe4000f8e02ff */
[----:B------:R-:W-:Y:S02]  /*4590*/  @UP1 USHF.R.U32.HI UR7, URZ, UR23, UR5 ;  /* 0x00000017ff071299 */ /* 0x000fe40008011605 */
[----:B------:R-:W-:Y:S02]  /*45a0*/  USEL UR5, UR14, UR12, !UP0 ;  /* 0x0000000c0e057287 */ /* 0x000fe4000c000000 */
[----:B------:R-:W-:Y:S02]  /*45b0*/  UIMAD.WIDE.U32 UR10, UR6, UR22, URZ ;  /* 0x00000016060a72a5 */ /* 0x000fe4000f8e00ff */
[----:B------:R-:W-:Y:S02]  /*45c0*/  UIMAD UR8, UR42, UR7, URZ ;  /* 0x000000072a0872a4 */ /* 0x000fe4000f8e02ff */
[----:B------:R-:W-:Y:S03]  /*45d0*/  UISETP.GE.AND UP0, UPT, UR6, UR4, UPT ;  /* 0x000000040600728c */ /* 0x000fe6000bf06270 */
[----:B------:R-:W-:Y:S01]  /*45e0*/  UMOV UR4, UR11 ;  /* 0x0000000b00047c82 */ /* 0x000fe20008000000 */
[----:B------:R-:W-:Y:S02]  /*45f0*/  UISETP.GE.OR UP0, UPT, UR5, UR8, UP0 ;  /* 0x000000080500728c */ /* 0x000fe40008706670 */
[----:B------:R-:W-:Y:S02]  /*4600*/  USHF.R.U32.HI UR4, URZ, UR23, UR4 ;  /* 0x00000017ff047299 */ /* 0x000fe40008011604 */
[----:B------:R-:W-:Y:S02]  /*4610*/  UIMAD.WIDE.U32 UR8, UR5, UR22, URZ ;  /* 0x00000016050872a5 */ /* 0x000fe4000f8e00ff */
[----:B------:R-:W-:Y:S04]  /*4620*/  USEL UR10, UR6, UR4, !UP1 ;  /* 0x00000004060a7287 */ /* 0x000fe8000c800000 */
[----:B------:R-:W-:Y:S01]  /*4630*/  UIADD3 UR11, UPT, UPT, -UR10, URZ, URZ ;  /* 0x000000ff0a0b7290 */ /* 0x000fe2000fffe1ff */
[----:B------:R-:W-:Y:S02]  /*4640*/  @!UP0 UMOV UR4, UR9 ;  /* 0x0000000900048c82 */ /* 0x000fe40008000000 */
[----:B------:R-:W-:Y:S02]  /*4650*/  @!UP0 USHF.R.U32.HI UR4, URZ, UR23, UR4 ;  /* 0x00000017ff048299 */ /* 0x000fe40008011604 */
[----:B------:R-:W-:Y:S02]  /*4660*/  UIMAD UR8, UR42, UR11, UR6 ;  /* 0x0000000b2a0872a4 */ /* 0x000fe4000f8e0206 */
[----:B------:R-:W-:Y:S02]  /*4670*/  @!UP0 USEL UR4, UR5, UR4, !UP1 ;  /* 0x0000000405048287 */ /* 0x000fe4000c800000 */
[----:B------:R-:W-:Y:S02]  /*4680*/  UISETP.NE.AND UP1, UPT, UR20, URZ, UPT ;  /* 0x000000ff1400728c */ /* 0x000fe4000bf25270 */
[----:B------:R-:W-:Y:S02]  /*4690*/  @!UP0 UIMAD UR8, UR7, UR8, UR4 ;  /* 0x00000008070882a4 */ /* 0x000fe4000f8e0204 */
[----:B------:R-:W-:Y:S02]  /*46a0*/  @!UP0 UIADD3 UR9, UPT, UPT, UR10, -UR4, URZ ;  /* 0x800000040a098290 */ /* 0x000fe4000fffe0ff */
[----:B------:R-:W-:Y:S02]  /*46b0*/  UIADD3 UR4, UPT, UPT, -UR5, URZ, URZ ;  /* 0x000000ff05047290 */ /* 0x000fe4000fffe1ff */
[----:B------:R-:W-:Y:S02]  /*46c0*/  UIADD3 UR7, UPT, UPT, -UR6, URZ, URZ ;  /* 0x000000ff06077290 */ /* 0x000fe4000fffe1ff */
[----:B------:R-:W-:Y:S02]  /*46d0*/  @!UP0 UIMAD UR6, UR9, UR42, UR5 ;  /* 0x0000002a090682a4 */ /* 0x000fe4000f8e0205 */
[----:B------:R-:W-:Y:S02]  /*46e0*/  UIMAD UR14, UR15, UR4, UR14 ;  /* 0x000000040f0e72a4 */ /* 0x000fe4000f8e020e */
[----:B------:R-:W-:Y:S01]  /*46f0*/  UIMAD UR13, UR46, UR7, UR13 ;  /* 0x000000072e0d72a4 */ /* 0x000fe2000f8e020d */
[----:B------:R-:W-:Y:S02]  /*4700*/  @!UP0 UMOV UR5, UR8 ;  /* 0x0000000800058c82 */ /* 0x000fe40008000000 */
[----:B------:R-:W-:Y:S02]  /*4710*/  UIMAD UR14, UR5, UR15, UR14 ;  /* 0x0000000f050e72a4 */ /* 0x000fe4000f8e020e */
[----:B------:R-:W-:Y:S11]  /*4720*/  UIMAD UR13, UR6, UR46, UR13 ;  /* 0x0000002e060d72a4 */ /* 0x000ff6000f8e020d */
[----:B------:R-:W-:Y:S01]  /*4730*/  @!UPT UIADD3 URZ, UPT, UPT, URZ, URZ, URZ ;  /* 0x000000fffffff290 */ /* 0x000fe2000fffe0ff */
.L_x_76:
[----:B------:R-:W2:Y:S01]  /*4740*/  @!UP3 LDCU.128 UR8, c[0x0][0xb10] ;  /* 0x00016200ff08b7ac */ /* 0x000ea20008000c00 */
[----:B------:R-:W-:Y:S02]  /*4750*/  ISETP.NE.U32.AND P0, PT, RZ, UR38, PT ;  /* 0x00000026ff007c0c */ /* 0x000fe4000bf05070 */
[----:B------:R-:W-:Y:S02]  /*4760*/  SHF.L.U32 R4, R11, 0x1f, RZ ;  /* 0x0000001f0b047819 */ /* 0x000fe400000006ff */
[----:B------:R-:W-:Y:S01]  /*4770*/  ISETP.NE.AND.EX P0, PT, RZ, UR39, PT, P0 ;  /* 0x00000027ff007c0c */ /* 0x000fe2000bf05300 */
[----:B------:R-:W4:Y:S01]  /*4780*/  @!UP3 LDCU UR5, c[0x0][0xb0c] ;  /* 0x00016180ff05b7ac */ /* 0x000f220008000800 */
[----:B------:R-:W-:Y:S02]  /*4790*/  USHF.L.U32 UR35, UR30, 0x6, URZ ;  /* 0x000000061e237899 */ /* 0x000fe400080006ff */
[----:B------:R-:W-:Y:S02]  /*47a0*/  USHF.L.U32 UR34, UR31, 0x8, URZ ;  /* 0x000000081f227899 */ /* 0x000fe400080006ff */
[----:B--2---:R-:W-:Y:S07]  /*47b0*/  UIMAD.WIDE.U32 UR6, UR14, UR8, URZ ;  /* 0x000000080e0672a5 */ /* 0x004fee000f8e00ff */
[----:B------:R-:W-:Y:S01]  /*47c0*/  @!UP3 UMOV UR4, UR7 ;  /* 0x000000070004bc82 */ /* 0x000fe20008000000 */
[----:B----4-:R-:W-:Y:S02]  /*47d0*/  @!UP3 UISETP.NE.AND UP0, UPT, UR5, 0x1, UPT ;  /* 0x000000010500b88c */ /* 0x010fe4000bf05270 */
[----:B------:R-:W-:Y:S02]  /*47e0*/  @!UP3 USHF.R.U32.HI UR4, URZ, UR9, UR4 ;  /* 0x00000009ff04b299 */ /* 0x000fe40008011604 */
[----:B------:R-:W-:Y:S02]  /*47f0*/  UIMAD.WIDE.U32 UR6, UR13, UR11, URZ ;  /* 0x0000000b0d0672a5 */ /* 0x000fe4000f8e00ff */
[----:B------:R-:W-:Y:S02]  /*4800*/  @!UP3 USEL UR8, UR14, UR4, !UP0 ;  /* 0x000000040e08b287 */ /* 0x000fe4000c000000 */
[----:B------:R-:W-:Y:S03]  /*4810*/  @!UP3 UISETP.NE.AND UP0, UPT, UR10, 0x1, UPT ;  /* 0x000000010a00b88c */ /* 0x000fe6000bf05270 */
[----:B------:R-:W-:Y:S02]  /*4820*/  @!UP3 UMOV UR6, UR7 ;  /* 0x000000070006bc82 */ /* 0x000fe40008000000 */
[----:B------:R-:W2:Y:S02]  /*4830*/  @!UP3 LDCU UR4, c[0x0][0xb20] ;  /* 0x00016400ff04b7ac */ /* 0x000ea40008000800 */
[----:B--2---:R-:W-:Y:S04]  /*4840*/  @!UP3 USHF.R.U32.HI UR6, URZ, UR4, UR6 ;  /* 0x00000004ff06b299 */ /* 0x004fe80008011606 */
[----:B------:R-:W-:Y:S04]  /*4850*/  @!UP3 USEL UR6, UR13, UR6, !UP0 ;  /* 0x000000060d06b287 */ /* 0x000fe8000c000000 */
[----:B------:R-:W-:Y:S02]  /*4860*/  @!UP3 UIADD3 UR4, UPT, UPT, -UR8, UR6, URZ ;  /* 0x000000060804b290 */ /* 0x000fe4000fffe1ff */
[----:B------:R-:W-:Y:S02]  /*4870*/  @!UP3 UIADD3 UR6, UPT, UPT, UR8, -UR6, URZ ;  /* 0x800000060806b290 */ /* 0x000fe4000fffe0ff */
[----:B------:R-:W-:Y:S02]  /*4880*/  @!UP3 UIMAD UR14, UR4, UR5, UR14 ;  /* 0x00000005040eb2a4 */ /* 0x000fe4000f8e020e */
[----:B------:R-:W-:Y:S01]  /*4890*/  @!UP3 UIMAD UR13, UR6, UR10, UR13 ;  /* 0x0000000a060db2a4 */ /* 0x000fe2000f8e020d */
[----:B------:R-:W-:Y:S11]  /*48a0*/  BRA.U UP4, `(.L_x_77) ;  /* 0x0000000104107547 */ /* 0x000ff6000b800000 */
[----:B-1----:R-:W-:Y:S04]  /*48b0*/  MOV R0, UR41 ;  /* 0x0000002900007c02 */ /* 0x002fe80008000f00 */
[----:B------:R-:W-:Y:S04]  /*48c0*/  SHF.L.U32 R5, R0, 0x1f, RZ ;  /* 0x0000001f00057819 */ /* 0x000fe800000006ff */
[----:B------:R-:W1:Y:S02]  /*48d0*/  SYNCS.PHASECHK.TRANS64.TRYWAIT P1, [UR21+0x88], R5 ;  /* 0x00008805ff0075a7 */ /* 0x000e640008021115 */
[----:B-1----:R-:W-:Y:S05]  /*48e0*/  @!P1 BRA `(.L_x_78) ;  /* 0x00000054006c9947 */ /* 0x002fea0003800000 */
.L_x_77:
[----:B------:R-:W-:Y:S05]  /*48f0*/  BRA.U !UP6, `(.L_x_79) ;  /* 0x000000010e387547 */ /* 0x000fea000b800000 */
[----:B------:R-:W-:Y:S01]  /*4900*/  UPLOP3.LUT UP1, UPT, UPT, UPT, UP5, 0x80, 0x8 ;  /* 0x000000000008789c */ /* 0x000fe20003f2f050 */
[----:B-1----:R-:W-:Y:S01]  /*4910*/  HFMA2 R0, -RZ, RZ, 0, 5.9604644775390625e-08 ;  /* 0x00000001ff007431 */ /* 0x002fe200000001ff */
[----:B------:R-:W1:Y:S01]  /*4920*/  LDCU.64 UR8, c[0x0][0x358] ;  /* 0x00006b00ff0877ac */ /* 0x000e620008000a00 */
[----:B------:R-:W-:Y:S03]  /*4930*/  IMAD.MOV.U32 R81, RZ, RZ, 0x1 ;  /* 0x00000001ff517424 */ /* 0x000fe600078e00ff */
[----:B------:R-:W-:Y:S05]  /*4940*/  PLOP3.LUT P1, PT, PT, PT, UP1, 0x80, 0x8 ;  /* 0x000000000008781c */ /* 0x000fea0003f2f018 */
[----:B------:R-:W2:Y:S01]  /*4950*/  @UP1 LDCU.64 UR4, c[0x0][0x888] ;  /* 0x00011100ff0417ac */ /* 0x000ea20008000a00 */
[----:B------:R-:W-:Y:S07]  /*4960*/  @UP1 UIMAD UR6, UR36, UR38, URZ ;  /* 0x00000026240612a4 */ /* 0x000fee000f8e02ff */
[----:B------:R-:W-:Y:S01]  /*4970*/  @!P1 PRMT R81, R0, 0x7610, R81 ;  /* 0x0000761000519816 */ /* 0x000fe20000000051 */
[----:B--2---:R-:W-:Y:S06]  /*4980*/  @UP1 UIMAD.WIDE UR4, UR6, 0x4, UR4 ;  /* 0x00000004060418a5 */ /* 0x004fec000f8e0204 */
[----:B------:R-:W-:Y:S01]  /*4990*/  IMAD.U32 R6, RZ, RZ, UR4 ;  /* 0x00000004ff067e24 */ /* 0x000fe2000f8e00ff */
[----:B------:R-:W-:Y:S04]  /*49a0*/  MOV R7, UR5 ;  /* 0x0000000500077c02 */ /* 0x000fe80008000f00 */
[----:B------:R-:W2:Y:S01]  /*49b0*/  @!UP1 LDCU UR4, c[0x0][0x880] ;  /* 0x00011000ff0497ac */ /* 0x000ea20008000800 */
[----:B-1---5:R4:W5:Y:S02]  /*49c0*/  @P1 LDG.E R41, desc[UR8][R6.64] ;  /* 0x0000000806291981 */ /* 0x022964000c1e1900 */
[----:B--2-4-:R-:W-:Y:S07]  /*49d0*/  @!P1 IMAD.U32 R41, RZ, RZ, UR4 ;  /* 0x00000004ff299e24 */ /* 0x014fee000f8e00ff */
.L_x_79:
[----:B-----5:R-:W-:Y:S01]  /*49e0*/  @!P0 FSETP.EQ.AND P2, PT, R41, RZ, PT ;  /* 0x000000ff2900820b */ /* 0x020fe20003f42000 */
[----:B------:R-:W-:Y:S01]  /*49f0*/  @!UPT UIADD3 URZ, UPT, UPT, URZ, URZ, URZ ;  /* 0x000000fffffff290 */ /* 0x000fe2000fffe0ff */
[----:B------:R-:W-:Y:S11]  /*4a00*/  @!P0 BRA `(.L_x_80) ;  /* 0x0000000000148947 */ /* 0x000ff60003800000 */
[----:B------:R-:W-:Y:S02]  /*4a10*/  LOP3.LUT P0, RZ, R81, 0xff, RZ, 0xc0, !PT ;  /* 0x000000ff51ff7812 */ /* 0x000fe4000780c0ff */
[----:B------:R-:W-:Y:S04]  /*4a20*/  PLOP3.LUT P2, PT, PT, PT, UP1, 0x80, 0x8 ;  /* 0x000000000008781c */ /* 0x000fe80003f4f018 */
[----:B------:R-:W-:Y:S07]  /*4a30*/  PLOP3.LUT P2, PT, P2, PT, PT, 0x8, 0x80 ;  /* 0x000000000080781c */ /* 0x000fee000174e170 */
[----:B------:R-:W-:Y:S11]  /*4a40*/  @P0 FSETP.EQ.AND P2, PT, R41, RZ, PT ;  /* 0x000000ff2900020b */ /* 0x000ff60003f42000 */
[----:B------:R-:W-:Y:S02]  /*4a50*/  @!UPT UIADD3 URZ, UPT, UPT, URZ, URZ, URZ ;  /* 0x000000fffffff290 */ /* 0x000fe4000fffe0ff */
.L_x_80:
[----:B------:R-:W2:Y:S01]  /*4a60*/  SYNCS.PHASECHK.TRANS64.TRYWAIT P0, [UR21+0x60], R4 ;  /* 0x00006004ff0075a7 */ /* 0x000ea20008001115 */
[----:B------:R-:W-:Y:S04]  /*4a70*/  ELECT P1, URZ, PT ;  /* 0x0000000000ff782f */ /* 0x000fe80003820000 */
[----:B------:R-:W-:Y:S01]  /*4a80*/  PLOP3.LUT P1, PT, P2, P1, PT, 0xf2, 0x2f ;  /* 0x00000000002f781c */ /* 0x000fe20001723e72 */
[----:B------:R-:W-:Y:S01]  /*4a90*/  @!UPT UIADD3 URZ, UPT, UPT, URZ, URZ, URZ ;  /* 0x000000fffffff290 */ /* 0x000fe2000fffe0ff */
[----:B--2---:R-:W-:Y:S11]  /*4aa0*/  @!P0 BRA `(.L_x_81) ;  /* 0x0000005400148947 */ /* 0x004ff60003800000 */
.L_x_168:
[----:B------:R-:W-:Y:S01]  /*4ab0*/  @!P1 IADD3 R2, P0, PT, R12, 0x580, RZ ;  /* 0x000005800c029810 */ /* 0x000fe20007f1e0ff */
[----:B------:R-:W-:Y:S01]  /*4ac0*/  VOTEU.ALL UP0, P1 ;  /* 0x0000000000ff7886 */ /* 0x000fe20000800000 */
[----:B------:R-:W-:Y:S01]  /*4ad0*/  UMOV UR6, 0x0 ;  /* 0x0000000000067882 */ /* 0x000fe20000000000 */
[----:B------:R-:W-:Y:S01]  /*4ae0*/  UMOV UR7, 0x10000000 ;  /* 0x1000000000077882 */ /* 0x000fe20000000000 */
[----:B------:R-:W-:Y:S01]  /*4af0*/  @!P1 R2UR UR5, R2 ;  /* 0x00000000020592ca */ /* 0x000fe200000e0000 */
[----:B-1----:R-:W-:Y:S01]  /*4b00*/  @!P1 IMAD.X R0, RZ, RZ, R13, P0 ;  /* 0x000000ffff009224 */ /* 0x002fe200000e060d */
[----:B------:R-:W-:Y:S01]  /*4b10*/  @!UP0 UIADD3 UR32, UPT, UPT, UR21, 0x400, URZ ;  /* 0x0000040015208890 */ /* 0x000fe2000fffe0ff */
[----:B------:R-:W-:Y:S03]  /*4b20*/  VOTEU.ALL UP0, P1 ;  /* 0x0000000000ff7886 */ /* 0x000fe60000800000 */
[----:B------:R-:W-:Y:S01]  /*4b30*/  @!P1 R2UR UR4, R0 ;  /* 0x00000000000492ca */ /* 0x000fe200000e0000 */
[----:B------:R-:W-:Y:S06]  /*4b40*/  @!P1 IMAD.MOV.U32 R0, RZ, RZ, 0x2000 ;  /* 0x00002000ff009424 */ /* 0x000fec00078e00ff */
[----:B------:R-:W-:Y:S06]  /*4b50*/  IMAD.U32 R6, RZ, RZ, UR5 ;  /* 0x00000005ff067e24 */ /* 0x000fec000f8e00ff */
[----:B------:R-:W-:Y:S01]  /*4b60*/  IMAD.U32 R7, RZ, RZ, UR4 ;  /* 0x00000004ff077e24 */ /* 0x000fe2000f8e00ff */
[----:B------:R-:W-:Y:S04]  /*4b70*/  @!P1 R2UR UR4, R6 ;  /* 0x00000000060492ca */ /* 0x000fe800000e0000 */
[----:B------:R-:W-:Y:S11]  /*4b80*/  @!P1 R2UR UR5, R7 ;  /* 0x00000000070592ca */ /* 0x000ff600000e0000 */
[----:B------:R-:W-:Y:S02]  /*4b90*/  @!UPT UIADD3 URZ, UPT, UPT, URZ, URZ, URZ ;  /* 0x000000fffffff290 */ /* 0x000fe4000fffe0ff */
[----:B------:R1:W-:Y:S01]  /*4ba0*/  @!UP0 UTMALDG.3D [UR32], [UR4], desc[UR6] ;  /* 0x00000620040085b4 */ /* 0x0003e20008011000 */
[----:B------:R1:W-:Y:S01]  /*4bb0*/  @!P1 SYNCS.ARRIVE.TRANS64.RED.A0TR RZ, [UR21+0x40], R0 ;  /* 0x00004000ffff99a7 */ /* 0x0003e20008300415 */
[----:B------:R-:W-:Y:S01]  /*4bc0*/  SYNCS.ARRIVE.TRANS64.RED.A1T0 RZ, [UR50], RZ ;  /* 0x000000ffffff79a7 */ /* 0x000fe20008100432 */
[----:B------:R-:W2:Y:S02]  /*4bd0*/  SYNCS.PHASECHK.TRANS64.TRYWAIT P0, [UR21+0x68], R4 ;  /* 0x00006804ff0075a7 */ /* 0x000ea40008001115 */
[----:B-12---:R-:W-:Y:S05]  /*4be0*/  @!P0 BRA `(.L_x_82) ;  /* 0x0000005000dc8947 */ /* 0x006fea0003800000 */
.L_x_170:
[----:B------:R-:W-:Y:S01]  /*4bf0*/  @!P1 IADD3 R2, P0, PT, R12, 0x580, RZ ;  /* 0x000005800c029810 */ /* 0x000fe20007f1e0ff */
[----:B------:R-:W-:Y:S01]  /*4c00*/  VOTEU.ALL UP0, P1 ;  /* 0x0000000000ff7886 */ /* 0x000fe20000800000 */
[----:B------:R-:W-:Y:S01]  /*4c10*/  UMOV UR6, 0x0 ;  /* 0x0000000000067882 */ /* 0x000fe20000000000 */
[----:B------:R-:W-:Y:S01]  /*4c20*/  UMOV UR7, 0x10000000 ;  /* 0x1000000000077882 */ /* 0x000fe20000000000 */
[----:B------:R-:W-:Y:S01]  /*4c30*/  @!P1 R2UR UR5, R2 ;  /* 0x00000000020592ca */ /* 0x000fe200000e0000 */
[----:B------:R-:W-:Y:S01]  /*4c40*/  @!P1 IMAD.X R0, RZ, RZ, R13, P0 ;  /* 0x000000ffff009224 */ /* 0x000fe200000e060d */
[----:B------:R-:W-:Y:S02]  /*4c50*/  @!UP0 UIADD3 UR26, UPT, UPT, UR34, 0x40, URZ ;  /* 0x00000040221a8890 */ /* 0x000fe4000fffe0ff */
[----:B------:R-:W-:Y:S02]  /*4c60*/  @!UP0 UIADD3 UR24, UPT, UPT, UR21, 0x2400, URZ ;  /* 0x0000240015188890 */ /* 0x000fe4000fffe0ff */
[----:B------:R-:W-:Y:S01]  /*4c70*/  @!P1 R2UR UR4, R0 ;  /* 0x00000000000492ca */ /* 0x000fe200000e0000 */
[----:B------:R-:W-:Y:S01]  /*4c80*/  VOTEU.ALL UP0, P1 ;  /* 0x0000000000ff7886 */ /* 0x000fe20000800000 */
[----:B------:R-:W-:Y:S01]  /*4c90*/  @!P1 IMAD.MOV.U32 R0, RZ, RZ, 0x2000 ;  /* 0x00002000ff009424 */ /* 0x000fe200078e00ff */
[----:B------:R-:W-:Y:S01]  /*4ca0*/  UMOV UR27, UR35 ;  /* 0x00000023001b7c82 */ /* 0x000fe20008000000 */
[----:B------:R-:W-:Y:S03]  /*4cb0*/  UMOV UR28, UR36 ;  /* 0x00000024001c7c82 */ /* 0x000fe60008000000 */
        /* <DEDUP_REMOVED lines=8> */
[----:B------:R-:W4:Y:S02]  /*4d40*/  SYNCS.PHASECHK.TRANS64.TRYWAIT P0, [UR21+0x70], R4 ;  /* 0x00007004ff0075a7 */ /* 0x000f240008001115 */
[----:B--2-4-:R-:W-:Y:S05]  /*4d50*/  @!P0 BRA `(.L_x_83) ;  /* 0x0000005000988947 */ /* 0x014fea0003800000 */
.L_x_172:
[----:B------:R-:W-:Y:S01]  /*4d60*/  @!P1 IADD3 R2, P0, PT, R12, 0x580, RZ ;  /* 0x000005800c029810 */ /* 0x000fe20007f1e0ff */
[----:B------:R-:W-:Y:S01]  /*4d70*/  VOTEU.ALL UP0, P1 ;  /* 0x0000000000ff7886 */ /* 0x000fe20000800000 */
[----:B------:R-:W-:Y:S01]  /*4d80*/  UMOV UR6, 0x0 ;  /* 0x0000000000067882 */ /* 0x000fe20000000000 */
[----:B------:R-:W-:Y:S01]  /*4d90*/  UMOV UR7, 0x10000000 ;  /* 0x1000000000077882 */ /* 0x000fe20000000000 */
[----:B------:R-:W-:Y:S01]  /*4da0*/  @!P1 R2UR UR5, R2 ;  /* 0x00000000020592ca */ /* 0x000fe200000e0000 */
[----:B------:R-:W-:Y:S01]  /*4db0*/  @!P1 IMAD.X R0, RZ, RZ, R13, P0 ;  /* 0x000000ffff009224 */ /* 0x000fe200000e060d */
[----:B------:R-:W-:Y:S01]  /*4dc0*/  @!UP0 UIADD3 UR18, UPT, UPT, UR34, 0x80, URZ ;  /* 0x0000008022128890 */ /* 0x000fe2000fffe0ff */
[----:B------:R-:W-:Y:S01]  /*4dd0*/  VIADD R10, R10, 0x1 ;  /* 0x000000010a0a7836 */ /* 0x000fe20000000000 */
        /* <DEDUP_REMOVED lines=16> */
.L_x_174:
[----:B------:R-:W-:Y:S01]  /*4ee0*/  @!P1 IADD3 R2, P0, PT, R12, 0x580, RZ ;  /* 0x000005800c029810 */ /* 0x000fe20007f1e0ff */
[----:B------:R-:W-:Y:S01]  /*4ef0*/  VOTEU.ALL UP0, P1 ;  /* 0x0000000000ff7886 */ /* 0x000fe20000800000 */
[----:B------:R-:W-:Y:S01]  /*4f00*/  UMOV UR6, 0x0 ;  /* 0x0000000000067882 */ /* 0x000fe20000000000 */
[----:B------:R-:W-:Y:S01]  /*4f10*/  UMOV UR7, 0x10000000 ;  /* 0x1000000000077882 */ /* 0x000fe20000000000 */
[----:B------:R-:W-:Y:S01]  /*4f20*/  @!P1 R2UR UR5, R2 ;  /* 0x00000000020592ca */ /* 0x000fe200000e0000 */
[----:B------:R-:W-:Y:S01]  /*4f30*/  @!P1 IMAD.X R0, RZ, RZ, R13, P0 ;  /* 0x000000ffff009224 */ /* 0x000fe200000e060d */
[----:B------:R-:W-:Y:S01]  /*4f40*/  @!UP0 UIADD3 UR10, UPT, UPT, UR34, 0xc0, URZ ;  /* 0x000000c0220a8890 */ /* 0x000fe2000fffe0ff */
[----:B------:R-:W-:Y:S01]  /*4f50*/  R2UR UR18, R83 ;  /* 0x00000000531272ca */ /* 0x000fe200000e0000 */
[----:B------:R-:W-:Y:S01]  /*4f60*/  @!UP0 UIADD3 UR8, UPT, UPT, UR21, 0x6400, URZ ;  /* 0x0000640015088890 */ /* 0x000fe2000fffe0ff */
[----:B------:R-:W-:Y:S01]  /*4f70*/  R2UR UR16, R84 ;  /* 0x00000000541072ca */ /* 0x000fe200000e0000 */
[----:B------:R-:W-:Y:S01]  /*4f80*/  @!UP0 UIADD3 UR9, UPT, UPT, UR21, 0x58, URZ ;  /* 0x0000005815098890 */ /* 0x000fe2000fffe0ff */
[----:B------:R-:W-:Y:S01]  /*4f90*/  @!P1 R2UR UR4, R0 ;  /* 0x00000000000492ca */ /* 0x000fe200000e0000 */
[----:B------:R-:W-:Y:S01]  /*4fa0*/  VOTEU.ALL UP0, P1 ;  /* 0x0000000000ff7886 */ /* 0x000fe20000800000 */
[----:B------:R-:W-:Y:S01]  /*4fb0*/  UMOV UR11, UR35 ;  /* 0x00000023000b7c82 */ /* 0x000fe20008000000 */
[----:B------:R-:W-:Y:S01]  /*4fc0*/  UMOV UR12, UR36 ;  /* 0x00000024000c7c82 */ /* 0x000fe20008000000 */
[C---:B------:R-:W-:Y:S01]  /*4fd0*/  ISETP.NE.AND P0, PT, R10.reuse, 0x2, PT ;  /* 0x000000020a00780c */ /* 0x040fe20003f05270 */
[----:B------:R-:W-:Y:S01]  /*4fe0*/  UMOV UR36, UR29 ;  /* 0x0000001d00247c82 */ /* 0x000fe20008000000 */
[----:B-1----:R-:W-:Y:S01]  /*4ff0*/  IMAD.U32 R4, RZ, RZ, UR5 ;  /* 0x00000005ff047e24 */ /* 0x002fe2000f8e00ff */
[----:B------:R-:W-:Y:S01]  /*5000*/  LOP3.LUT R11, R11, 0x1, RZ, 0x3c, !PT ;  /* 0x000000010b0b7812 */ /* 0x000fe200078e3cff */
[----:B------:R-:W-:Y:S01]  /*5010*/  UPLOP3.LUT UP4, UPT, UPT, UPT, UPT, 0x80, 0x8 ;  /* 0x000000000008789c */ /* 0x000fe20003f8f070 */
[----:B------:R-:W-:Y:S01]  /*5020*/  SEL R0, RZ, 0x1, P0 ;  /* 0x00000001ff007807 */ /* 0x000fe20000000000 */
[----:B------:R-:W-:Y:S01]  /*5030*/  UIADD3 UR31, UPT, UPT, UR13, UR18, URZ ;  /* 0x000000120d1f7290 */ /* 0x000fe2000fffe0ff */
[----:B------:R-:W-:Y:S01]  /*5040*/  SEL R10, R10, RZ, P0 ;  /* 0x000000ff0a0a7207 */ /* 0x000fe20000000000 */
[----:B------:R-:W-:Y:S01]  /*5050*/  UIADD3 UR30, UPT, UPT, UR14, UR16, URZ ;  /* 0x000000100e1e7290 */ /* 0x000fe2000fffe0ff */
[----:B------:R-:W-:Y:S01]  /*5060*/  IMAD.U32 R5, RZ, RZ, UR4 ;  /* 0x00000004ff057e24 */ /* 0x000fe2000f8e00ff */
[----:B------:R-:W-:Y:S02]  /*5070*/  @!P1 R2UR UR4, R4 ;  /* 0x00000000040492ca */ /* 0x000fe400000e0000 */
[----:B------:R-:W-:Y:S02]  /*5080*/  LOP3.LUT R9, R9, R0, RZ, 0x3c, !PT ;  /* 0x0000000009097212 */ /* 0x000fe400078e3cff */
[----:B------:R-:W-:Y:S11]  /*5090*/  @!P1 R2UR UR5, R5 ;  /* 0x00000000050592ca */ /* 0x000ff600000e0000 */
[----:B------:R-:W-:Y:S02]  /*50a0*/  @!UPT UIADD3 URZ, UPT, UPT, URZ, URZ, URZ ;  /* 0x000000fffffff290 */ /* 0x000fe4000fffe0ff */
[----:B------:R1:W-:Y:S01]  /*50b0*/  @!UP0 UTMALDG.3D [UR8], [UR4], desc[UR6] ;  /* 0x00000608040085b4 */ /* 0x0003e20008011000 */
[----:B------:R1:W-:Y:S01]  /*50c0*/  @!P1 SYNCS.ARRIVE.TRANS64.RED.A0TR RZ, [UR21+0x58], R3 ;  /* 0x00005803ffff99a7 */ /* 0x0003e20008300415 */
[----:B------:R-:W-:Y:S01]  /*50d0*/  SYNCS.ARRIVE.TRANS64.RED.A1T0 RZ, [UR43], RZ ;  /* 0x000000ffffff79a7 */ /* 0x000fe2000810042b */
[----:B------:R-:W-:Y:S05]  /*50e0*/  BRA.U UP2, `(.L_x_85) ;  /* 0xfffffff102587547 */ /* 0x000fea000b83ffff */
[----:B-1----:R-:W-:-:S04]  /*50f0*/  SHF.L.U32 R3, R11, 0x1f, RZ ;  /* 0x0000001f0b037819 */ /* 0x002fc800000006ff */
[----:B------:R-:W1:Y:S02]  /*5100*/  SYNCS.PHASECHK.TRANS64.TRYWAIT P0, [UR21+0x60], R3 ;  /* 0x00006003ff0075a7 */ /* 0x000e640008001115 */
[----:B-1----:R-:W-:Y:S05]  /*5110*/  @!P0 BRA `(.L_x_86) ;  /* 0x0000004c00d88947 */ /* 0x002fea0003800000 */
.L_x_176:
[----:B------:R-:W2:Y:S02]  /*5120*/  SYNCS.PHASECHK.TRANS64.TRYWAIT P0, [UR21+0x68], R3 ;  /* 0x00006803ff0075a7 */ /* 0x000ea40008001115 */
[----:B--2---:R-:W-:Y:S05]  /*5130*/  @!P0 BRA `(.L_x_87) ;  /* 0x0000004c00e88947 */ /* 0x004fea0003800000 */
.L_x_178:
[----:B------:R-:W2:Y:S02]  /*5140*/  SYNCS.PHASECHK.TRANS64.TRYWAIT P0, [UR21+0x70], R3 ;  /* 0x00007003ff0075a7 */ /* 0x000ea40008001115 */
[----:B--2---:R-:W-:Y:S05]  /*5150*/  @!P0 BRA `(.L_x_88) ;  /* 0x0000004c00f88947 */ /* 0x004fea0003800000 */
.L_x_180:
[----:B-1----:R-:W-:-:S07]  /*5160*/  MOV R0, UR21 ;  /* 0x0000001500007c02 */ /* 0x002fce0008000f00 */
.L_x_89:
[----:B-1----:R-:W-:-:S04]  /*5170*/  SHF.L.U32 R3, R11, 0x1f, RZ ;  /* 0x0000001f0b037819 */ /* 0x002fc800000006ff */
[----:B------:R1:W2:Y:S03]  /*5180*/  SYNCS.PHASECHK.TRANS64.TRYWAIT P0, [R0+URZ+0x78], R3 ;  /* 0x00007803000075a7 */ /* 0x0002a600080011ff */
[----:B--2---:R-:W-:Y:S05]  /*5190*/  @!P0 NANOSLEEP.SYNCS 0x989680 ;  /* 0x009896800000895d */ /* 0x004fea0003900000 */
[----:B------:R-:W2:Y:S02]  /*51a0*/  @!P0 SYNCS.PHASECHK.TRANS64 P0, [R0+URZ+0x78], R3 ;  /* 0x00007803000085a7 */ /* 0x000ea400080010ff */
[----:B--23--:R-:W-:Y:S05]  /*51b0*/  @P0 EXIT ;  /* 0x000000000000094d */ /* 0x00cfea0003800000 */
[----:B------:R-:W-:Y:S05]  /*51c0*/  BRA `(.L_x_89) ;  /* 0xfffffffc00e87947 */ /* 0x000fea000383ffff */
.L_x_74:
[----:B------:R-:W-:-:S06]  /*51d0*/  UISETP.GE.AND UP0, UPT, UR18, 0x4, UPT ;  /* 0x000000041200788c */ /* 0x000fcc000bf06270 */
[----:B------:R-:W-:-:S13]  /*51e0*/  PLOP3.LUT P0, PT, PT, PT, UP0, 0x80, 0x8 ;  /* 0x000000000008781c */ /* 0x000fda0003f0f008 */
[----:B-1----:R-:W-:Y:S05]  /*51f0*/  @!P0 EXIT ;  /* 0x000000000000894d */ /* 0x002fea0003800000 */
[----:B------:R-:W1:Y:S08]  /*5200*/  S2UR UR4, SR_CgaCtaId ;  /* 0x00000000000479c3 */ /* 0x000e700000008800 */
[----:B------:R-:W-:Y:S01]  /*5210*/  BAR.SYNC.DEFER_BLOCKING 0x6, 0xa0 ;  /* 0x0182800000007b1d */ /* 0x000fe20000010000 */
[C---:B------:R-:W-:Y:S01]  /*5220*/  IMAD.SHL.U32 R5, R94.reuse, 0x40, RZ ;  /* 0x000000405e057824 */ /* 0x040fe200078e00ff */
[C---:B------:R-:W-:Y:S01]  /*5230*/  R2P PR, R94.reuse, 0x6 ;  /* 0x000000065e007804 */ /* 0x040fe20000000000 */
[C---:B------:R-:W-:Y:S01]  /*5240*/  IMAD.SHL.U32 R2, R94.reuse, 0x8, RZ ;  /* 0x000000085e027824 */ /* 0x040fe200078e00ff */
[----:B------:R-:W-:Y:S01]  /*5250*/  CS2R R88, SRZ ;  /* 0x0000000000587805 */ /* 0x000fe2000001ff00 */
[----:B------:R-:W-:Y:S01]  /*5260*/  IMAD.U32 R37, R94, 0x10000, RZ ;  /* 0x000100005e257824 */ /* 0x000fe200078e00ff */
[----:B------:R-:W-:-:S02]  /*5270*/  UMOV UR44, 0x400 ;  /* 0x00000400002c7882 */ /* 0x000fc40000000000 */
[----:B------:R-:W2:Y:S01]  /*5280*/  LDC.64 R78, c[0x0][0x8b0] ;  /* 0x00022c00ff4e7b82 */ /* 0x000ea20000000a00 */
[C---:B------:R-:W-:Y:S01]  /*5290*/  LOP3.LUT R3, R5.reuse, 0x1c0, RZ, 0xc0, !PT ;  /* 0x000001c005037812 */ /* 0x040fe200078ec0ff */
[----:B------:R-:W-:Y:S01]  /*52a0*/  IMAD.SHL.U32 R80, R94, 0x20, RZ ;  /* 0x000000205e507824 */ /* 0x000fe200078e00ff */
[----:B------:R-:W-:Y:S01]  /*52b0*/  LOP3.LUT R5, R5, 0x200, RZ, 0xc0, !PT ;  /* 0x0000020005057812 */ /* 0x000fe200078ec0ff */
[----:B------:R-:W-:Y:S01]  /*52c0*/  IMAD.MOV.U32 R92, RZ, RZ, 0x20 ;  /* 0x00000020ff5c7424 */ /* 0x000fe200078e00ff */
[----:B------:R-:W-:Y:S01]  /*52d0*/  LOP3.LUT R2, R3, 0x38, R2, 0xf8, !PT ;  /* 0x0000003803027812 */ /* 0x000fe200078ef802 */
[----:B------:R-:W-:Y:S01]  /*52e0*/  IMAD.MOV.U32 R91, RZ, RZ, 0x1 ;  /* 0x00000001ff5b7424 */ /* 0x000fe200078e00ff */
[----:B------:R-:W-:Y:S01]  /*52f0*/  SHF.R.U32.HI R3, RZ, 0x1, R94 ;  /* 0x00000001ff037819 */ /* 0x000fe2000001165e */
[----:B------:R-:W3:Y:S01]  /*5300*/  LDC.64 R76, c[0x0][0x8a8] ;  /* 0x00022a00ff4c7b82 */ /* 0x000ee20000000a00 */
[----:B------:R-:W-:Y:S01]  /*5310*/  LOP3.LUT R37, R37, 0x600000, RZ, 0xc0, !PT ;  /* 0x0060000025257812 */ /* 0x000fe200078ec0ff */
[----:B------:R-:W-:Y:S01]  /*5320*/  IMAD.MOV.U32 R36, RZ, RZ, RZ ;  /* 0x000000ffff247224 */ /* 0x000fe200078e00ff */
[----:B------:R-:W-:Y:S01]  /*5330*/  LOP3.LUT R80, R5, 0xc00, R80, 0xf8, !PT ;  /* 0x00000c0005507812 */ /* 0x000fe200078ef850 */
[----:B------:R-:W-:Y:S01]  /*5340*/  IMAD.MOV.U32 R90, RZ, RZ, RZ ;  /* 0x000000ffff5a7224 */ /* 0x000fe200078e00ff */
[----:B------:R-:W-:Y:S01]  /*5350*/  LOP3.LUT R3, R2, 0x8, R3, 0x78, !PT ;  /* 0x0000000802037812 */ /* 0x000fe200078e7803 */
[----:B------:R-:W4:Y:S01]  /*5360*/  LDCU UR59, c[0x0][0x370] ;  /* 0x00006e00ff3b77ac */ /* 0x000f220008000800 */
[----:B------:R-:W-:-:S02]  /*5370*/  SEL R93, R92, 0xffffffe0, !P2 ;  /* 0xffffffe05c5d7807 */ /* 0x000fc40005000000 */
[----:B------:R-:W-:Y:S01]  /*5380*/  LOP3.LUT R80, R80, R3, RZ, 0xfc, !PT ;  /* 0x0000000350507212 */ /* 0x000fe200078efcff */
[----:B-1----:R-:W-:Y:S01]  /*5390*/  ULEA UR44, UR4, UR44, 0x18 ;  /* 0x0000002c042c7291 */ /* 0x002fe2000f8ec0ff */
[----:B------:R-:W-:Y:S01]  /*53a0*/  LOP3.LUT R94, R94, 0x60, RZ, 0xc0, !PT ;  /* 0x000000605e5e7812 */ /* 0x000fe200078ec0ff */
[----:B------:R-:W1:Y:S01]  /*53b0*/  LDCU UR43, c[0x0][0xb0c] ;  /* 0x00016180ff2b77ac */ /* 0x000e620008000800 */
[----:B------:R-:W-:Y:S01]  /*53c0*/  SEL R92, R92, 0xffffffe0, !P1 ;  /* 0xffffffe05c5c7807 */ /* 0x000fe20004800000 */
[----:B------:R-:W-:Y:S01]  /*53d0*/  UIADD3 UR4, UPT, UPT, UR44, 0x400, URZ ;  /* 0x000004002c047890 */ /* 0x000fe2000fffe0ff */
[----:B------:R-:W1:Y:S04]  /*53e0*/  LDCU UR39, c[0x0][0xb30] ;  /* 0x00016600ff2777ac */ /* 0x000e680008000800 */
[----:B------:R-:W4:Y:S01]  /*53f0*/  LDS R0, [UR44+0x140] ;  /* 0x0001402cff007984 */ /* 0x000f220008000800 */
[----:B------:R-:W-:Y:S01]  /*5400*/  IMAD.U32 R86, RZ, RZ, UR4 ;  /* 0x00000004ff567e24 */ /* 0x000fe2000f8e00ff */
[----:B------:R-:W1:Y:S01]  /*5410*/  LDCU.64 UR56, c[0x0][0x888] ;  /* 0x00011100ff3877ac */ /* 0x000e620008000a00 */
[----:B------:R-:W1:Y:S01]  /*5420*/  LDCU.64 UR40, c[0x0][0xb28] ;  /* 0x00016500ff2877ac */ /* 0x000e620008000a00 */
[----:B------:R-:W1:Y:S01]  /*5430*/  LDCU.64 UR62, c[0x0][0x890] ;  /* 0x00011200ff3e77ac */ /* 0x000e620008000a00 */
[----:B------:R-:W1:Y:S01]  /*5440*/  LDCU.128 UR52, c[0x0][0xb10] ;  /* 0x00016200ff3477ac */ /* 0x000e620008000c00 */
[----:B------:R-:W1:Y:S01]  /*5450*/  LDCU UR58, c[0x0][0x374] ;  /* 0x00006e80ff3a77ac */ /* 0x000e620008000800 */
[----:B------:R-:W-:Y:S01]  /*5460*/  UMOV UR47, URZ ;  /* 0x000000ff002f7c82 */ /* 0x000fe20008000000 */
[----:B------:R-:W-:Y:S01]  /*5470*/  UMOV UR46, URZ ;  /* 0x000000ff002e7c82 */ /* 0x000fe20008000000 */
[----:B-1234-:R-:W-:-:S07]  /*5480*/  IMAD.IADD R37, R0, 0x1, R37 ;  /* 0x0000000100257824 */ /* 0x01efce00078e0225 */
.L_x_133:
[C---:B------:R-:W-:Y:S02]  /*5490*/  LEA R3, R88.reuse, UR44, 0x3 ;  /* 0x0000002c58037c11 */ /* 0x040fe4000f8e18ff */
[----:B------:R-:W-:Y:S02]  /*54a0*/  SHF.L.U32 R0, R89, 0x1f, RZ ;  /* 0x0000001f59007819 */ /* 0x000fe400000006ff */
[----:B------:R-:W-:Y:S02]  /*54b0*/  LEA R5, R88, UR44, 0x4 ;  /* 0x0000002c58057c11 */ /* 0x000fe4000f8e20ff */
[----:B-1----:R-:W1:Y:S02]  /*54c0*/  SYNCS.PHASECHK.TRANS64.TRYWAIT P0, [R3+URZ+0x90], R0 ;  /* 0x00009000030075a7 */ /* 0x002e6400080011ff */
[----:B-1----:R-:W-:Y:S05]  /*54d0*/  @!P0 BRA `(.L_x_90) ;  /* 0x0000004c00308947 */ /* 0x002fea0003800000 */
.L_x_181:
[----:B------:R-:W2:Y:S01]  /*54e0*/  LDS.128 R4, [R5+0x120] ;  /* 0x0001200005047984 */ /* 0x000ea20000000c00 */
[----:B------:R-:W-:Y:S01]  /*54f0*/  UISETP.GE.AND UP0, UPT, UR42, 0x1, UPT ;  /* 0x000000012a00788c */ /* 0x000fe2000bf06270 */
[----:B------:R-:W-:Y:S01]  /*5500*/  @!PT LDS RZ, [RZ] ;  /* 0x00000000fffff984 */ /* 0x000fe20000000800 */
[----:B------:R-:W-:Y:S01]  /*5510*/  @!PT LDS RZ, [RZ] ;  /* 0x00000000fffff984 */ /* 0x000fe20000000800 */
[----:B------:R-:W-:Y:S01]  /*5520*/  @!PT LDS RZ, [RZ] ;  /* 0x00000000fffff984 */ /* 0x000fe20000000800 */
[----:B------:R-:W-:Y:S01]  /*5530*/  @!PT LDS RZ, [RZ] ;  /* 0x00000000fffff984 */ /* 0x000fe20000000800 */
[----:B------:R3:W-:Y:S06]  /*5540*/  MEMBAR.ALL.CTA ;  /* 0x0000000000007992 */ /* 0x0007ec0000008000 */
[----:B---3--:R-:W3:Y:S01]  /*5550*/  FENCE.VIEW.ASYNC.S ;  /* 0x00000000000073c6 */ /* 0x008ee20000000000 */
[----:B--2---:R-:W-:Y:S11]  /*5560*/  LOP3.LUT P0, RZ, R6, 0x1, RZ, 0xc0, !PT ;  /* 0x0000000106ff7812 */ /* 0x004ff6000780c0ff */
[----:B------:R-:W-:Y:S02]  /*5570*/  @!UPT UIADD3 URZ, UPT, UPT, URZ, URZ, URZ ;  /* 0x000000fffffff290 */ /* 0x000fe4000fffe0ff */
[----:B---3--:R-:W-:Y:S01]  /*5580*/  VOTEU.ANY UP1, P0 ;  /* 0x0000000000ff7886 */ /* 0x008fe20000020100 */
[----:B------:R-:W-:Y:S01]  /*5590*/  PLOP3.LUT P0, PT, PT, PT, UP1, 0x80, 0x8 ;  /* 0x000000000008781c */ /* 0x000fe20003f0f018 */
[----:B------:R-:W-:Y:S11]  /*55a0*/  UP2UR UR61, UPR, URZ, 0x2 ;  /* 0x00000002ff3d7883 */ /* 0x000ff60008000000 */
[----:B------:R-:W-:Y:S01]  /*55b0*/  @!UPT UIADD3 URZ, UPT, UPT, URZ, URZ, URZ ;  /* 0x000000fffffff290 */ /* 0x000fe2000fffe0ff */
[----:B-1----:R-:W-:Y:S02]  /*55c0*/  @P0 SHF.R.U32.HI R0, RZ, 0x10, R5 ;  /* 0x00000010ff000819 */ /* 0x002fe40000011605 */
        /* <DEDUP_REMOVED lines=12> */
[----:B------:R-:W2:Y:S01]  /*5690*/  LDCU UR12, c[0x0][0xb20] ;  /* 0x00016400ff0c77ac */ /* 0x000ea20008000800 */
[----:B------:R-:W-:Y:S02]  /*56a0*/  UIMAD.WIDE.U32 UR4, UR58, UR55, URZ ;  /* 0x000000373a0472a5 */ /* 0x000fe4000f8e00ff */
[----:B------:R-:W-:Y:S02]  /*56b0*/  UIMAD.WIDE.U32 UR6, UR59, UR52, URZ ;  /* 0x000000343b0672a5 */ /* 0x000fe4000f8e00ff */
[----:B------:R-:W-:Y:S02]  /*56c0*/  UISETP.NE.AND UP0, UPT, UR54, 0x1, UPT ;  /* 0x000000013600788c */ /* 0x000fe4000bf05270 */
[----:B------:R-:W-:Y:S02]  /*56d0*/  UIMAD.WIDE.U32 UR8, UR37, UR55, URZ ;  /* 0x00000037250872a5 */ /* 0x000fe4000f8e00ff */
[----:B------:R-:W-:Y:S02]  /*56e0*/  UIMAD.WIDE.U32 UR10, UR38, UR52, URZ ;  /* 0x00000034260a72a5 */ /* 0x000fe4000f8e00ff */
[----:B------:R-:W-:Y:S02]  /*56f0*/  UISETP.NE.AND UP1, UPT, UR43, 0x1, UPT ;  /* 0x000000012b00788c */ /* 0x000fe4000bf25270 */
[----:B------:R-:W-:Y:S01]  /*5700*/  UISETP.NE.AND UP2, UPT, UR42, 0x1, UPT ;  /* 0x000000012a00788c */ /* 0x000fe2000bf45270 */
[----:B------:R-:W-:Y:S02]  /*5710*/  UMOV UR4, UR5 ;  /* 0x0000000500047c82 */ /* 0x000fe40008000000 */
[----:B--2---:R-:W-:Y:S03]  /*5720*/  USHF.R.U32.HI UR5, URZ, UR12, UR4 ;  /* 0x0000000cff057299 */ /* 0x004fe60008011604 */
[----:B------:R-:W-:Y:S02]  /*5730*/  UMOV UR4, UR7 ;  /* 0x0000000700047c82 */ /* 0x000fe40008000000 */
[----:B------:R-:W-:Y:S02]  /*5740*/  USHF.R.U32.HI UR7, URZ, UR53, UR4 ;  /* 0x00000035ff077299 */ /* 0x000fe40008011604 */
[----:B------:R-:W-:Y:S02]  /*5750*/  USEL UR4, UR58, UR5, !UP0 ;  /* 0x000000053a047287 */ /* 0x000fe4000c000000 */
[----:B------:R-:W-:Y:S01]  /*5760*/  USEL UR7, UR59, UR7, !UP1 ;  /* 0x000000073b077287 */ /* 0x000fe2000c800000 */
[----:B------:R-:W-:Y:S01]  /*5770*/  UMOV UR5, UR9 ;  /* 0x0000000900057c82 */ /* 0x000fe20008000000 */
[----:B------:R-:W-:Y:S02]  /*5780*/  UIMAD.WIDE.U32 UR8, UR4, UR40, URZ ;  /* 0x00000028040872a5 */ /* 0x000fe4000f8e00ff */
[----:B------:R-:W-:Y:S03]  /*5790*/  USHF.R.U32.HI UR6, URZ, UR12, UR5 ;  /* 0x0000000cff067299 */ /* 0x000fe60008011605 */
[----:B------:R-:W-:Y:S01]  /*57a0*/  UMOV UR5, UR11 ;  /* 0x0000000b00057c82 */ /* 0x000fe20008000000 */
[----:B------:R-:W-:Y:S02]  /*57b0*/  UIMAD.WIDE.U32 UR10, UR7, UR40, URZ ;  /* 0x00000028070a72a5 */ /* 0x000fe4000f8e00ff */
[----:B------:R-:W-:Y:S02]  /*57c0*/  USHF.R.U32.HI UR12, URZ, UR53, UR5 ;  /* 0x00000035ff0c7299 */ /* 0x000fe40008011605 */
[----:B------:R-:W-:Y:S01]  /*57d0*/  USEL UR6, UR37, UR6, !UP0 ;  /* 0x0000000625067287 */ /* 0x000fe2000c000000 */
[----:B------:R-:W-:Y:S02]  /*57e0*/  UMOV UR5, UR9 ;  /* 0x0000000900057c82 */ /* 0x000fe40008000000 */
[----:B------:R-:W-:Y:S01]  /*57f0*/  UMOV UR10, UR11 ;  /* 0x0000000b000a7c82 */ /* 0x000fe20008000000 */
[----:B------:R-:W-:Y:S02]  /*5800*/  @UP2 USHF.R.U32.HI UR4, URZ, UR41, UR5 ;  /* 0x00000029ff042299 */ /* 0x000fe40008011605 */
[----:B------:R-:W-:Y:S02]  /*5810*/  @UP2 USHF.R.U32.HI UR7, URZ, UR41, UR10 ;  /* 0x00000029ff072299 */ /* 0x000fe4000801160a */
[----:B------:R-:W-:Y:S02]  /*5820*/  UIMAD UR4, UR42, UR4, URZ ;  /* 0x000000042a0472a4 */ /* 0x000fe4000f8e02ff */
[----:B------:R-:W-:Y:S02]  /*5830*/  UIMAD.WIDE.U32 UR10, UR6, UR40, URZ ;  /* 0x00000028060a72a5 */ /* 0x000fe4000f8e00ff */
[----:B------:R-:W-:Y:S02]  /*5840*/  USEL UR5, UR38, UR12, !UP1 ;  /* 0x0000000c26057287 */ /* 0x000fe4000c800000 */
[----:B------:R-:W-:Y:S02]  /*5850*/  UIMAD UR8, UR42, UR7, URZ ;  /* 0x000000072a0872a4 */ /* 0x000fe4000f8e02ff */
[----:B------:R-:W-:Y:S03]  /*5860*/  UISETP.GE.AND UP0, UPT, UR6, UR4, UPT ;  /* 0x000000040600728c */ /* 0x000fe6000bf06270 */
[----:B------:R-:W-:Y:S01]  /*5870*/  UMOV UR4, UR11 ;  /* 0x0000000b00047c82 */ /* 0x000fe20008000000 */
[----:B------:R-:W-:Y:S02]  /*5880*/  UISETP.GE.OR UP0, UPT, UR5, UR8, UP0 ;  /* 0x000000080500728c */ /* 0x000fe40008706670 */
[----:B------:R-:W-:Y:S02]  /*5890*/  USHF.R.U32.HI UR4, URZ, UR41, UR4 ;  /* 0x00000029ff047299 */ /* 0x000fe40008011604 */
[----:B------:R-:W-:Y:S02]  /*58a0*/  UIMAD.WIDE.U32 UR8, UR5, UR40, URZ ;  /* 0x00000028050872a5 */ /* 0x000fe4000f8e00ff */
[----:B------:R-:W-:Y:S02]  /*58b0*/  USEL UR11, UR6, UR4, !UP2 ;  /* 0x00000004060b7287 */ /* 0x000fe4000d000000 */
[----:B------:R-:W-:Y:S02]  /*58c0*/  UIADD3 UR8, UPT, UPT, -UR5, URZ, URZ ;  /* 0x000000ff05087290 */ /* 0x000fe4000fffe1ff */
[----:B------:R-:W-:Y:S01]  /*58d0*/  UIADD3 UR10, UPT, UPT, -UR11, URZ, URZ ;  /* 0x000000ff0b0a7290 */ /* 0x000fe2000fffe1ff */
[----:B------:R-:W-:Y:S01]  /*58e0*/  @!UP0 UMOV UR4, UR9 ;  /* 0x0000000900048c82 */ /* 0x000fe20008000000 */
[----:B------:R-:W-:Y:S02]  /*58f0*/  UIADD3 UR9, UPT, UPT, -UR6, URZ, URZ ;  /* 0x000000ff06097290 */ /* 0x000fe4000fffe1ff */
[----:B------:R-:W-:Y:S02]  /*5900*/  @!UP0 USHF.R.U32.HI UR4, URZ, UR41, UR4 ;  /* 0x00000029ff048299 */ /* 0x000fe40008011604 */
[----:B------:R-:W-:Y:S02]  /*5910*/  UIMAD UR10, UR42, UR10, UR6 ;  /* 0x0000000a2a0a72a4 */ /* 0x000fe4000f8e0206 */
[----:B------:R-:W-:Y:S04]  /*5920*/  @!UP0 USEL UR4, UR5, UR4, !UP2 ;  /* 0x0000000405048287 */ /* 0x000fe8000d000000 */
[----:B------:R-:W-:Y:S02]  /*5930*/  @!UP0 UIMAD UR10, UR7, UR10, UR4 ;  /* 0x0000000a070a82a4 */ /* 0x000fe4000f8e0204 */
[----:B------:R-:W-:Y:S02]  /*5940*/  @!UP0 UIADD3 UR11, UPT, UPT, UR11, -UR4, URZ ;  /* 0x800000040b0b8290 */ /* 0x000fe4000fffe0ff */
[----:B------:R-:W-:Y:S02]  /*5950*/  UIMAD UR7, UR43, UR8, UR38 ;  /* 0x000000082b0772a4 */ /* 0x000fe4000f8e0226 */
[----:B------:R-:W-:Y:S02]  /*5960*/  @!UP0 UIMAD UR6, UR11, UR42, UR5 ;  /* 0x0000002a0b0682a4 */ /* 0x000fe4000f8e0205 */
[----:B------:R-:W-:Y:S01]  /*5970*/  UIMAD UR4, UR54, UR9, UR37 ;  /* 0x00000009360472a4 */ /* 0x000fe2000f8e0225 */
[----:B------:R-:W-:Y:S02]  /*5980*/  @!UP0 UMOV UR5, UR10 ;  /* 0x0000000a00058c82 */ /* 0x000fe40008000000 */
[----:B------:R-:W-:Y:S02]  /*5990*/  UIMAD UR38, UR5, UR43, UR7 ;  /* 0x0000002b052672a4 */ /* 0x000fe4000f8e0207 */
[----:B------:R-:W-:Y:S11]  /*59a0*/  UIMAD UR37, UR6, UR54, UR4 ;  /* 0x00000036062572a4 */ /* 0x000ff6000f8e0204 */
[----:B------:R-:W-:Y:S01]  /*59b0*/  @!UPT UIADD3 URZ, UPT, UPT, URZ, URZ, URZ ;  /* 0x000000fffffff290 */ /* 0x000fe2000fffe0ff */
.L_x_91:
[----:B------:R-:W-:Y:S01]  /*59c0*/  UISETP.NE.AND UP0, UPT, UR39, 0x1, UPT ;  /* 0x000000012700788c */ /* 0x000fe2000bf05270 */
[----:B------:R-:W-:Y:S01]  /*59d0*/  LOP3.LUT P0, RZ, R86, 0x3f0, RZ, 0xc0, !PT ;  /* 0x000003f056ff7812 */ /* 0x000fe2000780c0ff */
[----:B------:R-:W-:Y:S01]  /*59e0*/  USHF.L.U32 UR50, UR30, 0x6, URZ ;  /* 0x000000061e327899 */ /* 0x000fe200080006ff */
[----:B------:R-:W-:Y:S01]  /*59f0*/  BSSY.RECONVERGENT B6, `(.L_x_92) ;  /* 0x0000034000067945 */ /* 0x000fe20003800200 */
[----:B------:R-:W-:Y:S01]  /*5a00*/  USHF.L.U32 UR49, UR31, 0x8, URZ ;  /* 0x000000081f317899 */ /* 0x000fe200080006ff */
[----:B------:R-:W-:Y:S06]  /*5a10*/  IADD3 R88, PT, PT, R88, 0x1, RZ ;  /* 0x0000000158587810 */ /* 0x000fec0007ffe0ff */
[----:B------:R-:W2:Y:S01]  /*5a20*/  @!UP0 LDCU.128 UR12, c[0x0][0xb10] ;  /* 0x00016200ff0c87ac */ /* 0x000ea20008000c00 */
[----:B------:R-:W3:Y:S01]  /*5a30*/  @!UP0 LDCU UR5, c[0x0][0xb0c] ;  /* 0x00016180ff0587ac */ /* 0x000ee20008000800 */
[----:B------:R-:W4:Y:S01]  /*5a40*/  @!UP0 LDCU UR10, c[0x0][0xb20] ;  /* 0x00016400ff0a87ac */ /* 0x000f220008000800 */
[----:B--2---:R-:W-:Y:S02]  /*5a50*/  UIMAD.WIDE.U32 UR8, UR38, UR12, URZ ;  /* 0x0000000c260872a5 */ /* 0x004fe4000f8e00ff */
[----:B------:R-:W-:Y:S02]  /*5a60*/  UIMAD.WIDE.U32 UR6, UR37, UR15, URZ ;  /* 0x0000000f250672a5 */ /* 0x000fe4000f8e00ff */
[----:B------:R-:W-:Y:S03]  /*5a70*/  @!UP0 UISETP.NE.AND UP1, UPT, UR14, 0x1, UPT ;  /* 0x000000010e00888c */ /* 0x000fe6000bf25270 */
[----:B------:R-:W-:Y:S01]  /*5a80*/  @!UP0 UMOV UR4, UR9 ;  /* 0x0000000900048c82 */ /* 0x000fe20008000000 */
[----:B---3--:R-:W-:Y:S02]  /*5a90*/  @!UP0 UISETP.NE.AND UP2, UPT, UR5, 0x1, UPT ;  /* 0x000000010500888c */ /* 0x008fe4000bf45270 */
[----:B------:R-:W-:Y:S01]  /*5aa0*/  @!UP0 USHF.R.U32.HI UR4, URZ, UR13, UR4 ;  /* 0x0000000dff048299 */ /* 0x000fe20008011604 */
[----:B------:R-:W-:Y:S02]  /*5ab0*/  @!UP0 UMOV UR6, UR7 ;  /* 0x0000000700068c82 */ /* 0x000fe40008000000 */
[----:B----4-:R-:W-:Y:S02]  /*5ac0*/  @!UP0 USHF.R.U32.HI UR6, URZ, UR10, UR6 ;  /* 0x0000000aff068299 */ /* 0x010fe40008011606 */
[----:B------:R-:W-:Y:S02]  /*5ad0*/  @!UP0 USEL UR7, UR38, UR4, !UP2 ;  /* 0x0000000426078287 */ /* 0x000fe4000d000000 */
[----:B------:R-:W-:Y:S04]  /*5ae0*/  @!UP0 USEL UR6, UR37, UR6, !UP1 ;  /* 0x0000000625068287 */ /* 0x000fe8000c800000 */
[----:B------:R-:W-:Y:S02]  /*5af0*/  @!UP0 UIADD3 UR4, UPT, UPT, -UR7, UR6, URZ ;  /* 0x0000000607048290 */ /* 0x000fe4000fffe1ff */
[----:B------:R-:W-:Y:S02]  /*5b00*/  @!UP0 UIADD3 UR6, UPT, UPT, UR7, -UR6, URZ ;  /* 0x8000000607068290 */ /* 0x000fe4000fffe0ff */
[----:B------:R-:W-:Y:S02]  /*5b10*/  @!UP0 UIMAD UR38, UR4, UR5, UR38 ;  /* 0x00000005042682a4 */ /* 0x000fe4000f8e0226 */
[----:B------:R-:W-:Y:S01]  /*5b20*/  @!UP0 UIMAD UR37, UR6, UR14, UR37 ;  /* 0x0000000e062582a4 */ /* 0x000fe2000f8e0225 */
[----:B------:R-:W-:Y:S11]  /*5b30*/  @!P0 BRA `(.L_x_93) ;  /* 0x00000000007c8947 */ /* 0x000ff60003800000 */
[----:B------:R-:W2:Y:S01]  /*5b40*/  LDCU.64 UR8, c[0x4][0x80] ;  /* 0x01001000ff0877ac */ /* 0x000ea20008000a00 */
[----:B------:R-:W-:Y:S01]  /*5b50*/  MOV R2, 0x0 ;  /* 0x0000000000027802 */ /* 0x000fe20000000f00 */
[----:B------:R-:W-:Y:S02]  /*5b60*/  HFMA2 R12, -RZ, RZ, 0, 5.9604644775390625e-08 ;  /* 0x00000001ff0c7431 */ /* 0x000fe400000001ff */
[----:B------:R-:W-:Y:S01]  /*5b70*/  IMAD.MOV.U32 R8, RZ, RZ, 0x70 ;  /* 0x00000070ff087424 */ /* 0x000fe200078e00ff */
[----:B------:R3:W4:Y:S01]  /*5b80*/  LDC.64 R14, c[0x4][R2] ;  /* 0x01000000020e7b82 */ /* 0x0007220000000a00 */
[----:B------:R-:W1:Y:S01]  /*5b90*/  LDCU.64 UR6, c[0x4][0x88] ;  /* 0x01001100ff0677ac */ /* 0x000e620008000a00 */
[----:B------:R-:W-:Y:S01]  /*5ba0*/  IMAD.MOV.U32 R13, RZ, RZ, RZ ;  /* 0x000000ffff0d7224 */ /* 0x000fe200078e00ff */
[----:B------:R-:W1:Y:S01]  /*5bb0*/  LDCU.64 UR4, c[0x4][0x8] ;  /* 0x01000100ff0477ac */ /* 0x000e620008000a00 */
[----:B--2---:R-:W-:Y:S01]  /*5bc0*/  MOV R5, UR9 ;  /* 0x0000000900057c02 */ /* 0x004fe20008000f00 */
[----:B------:R-:W-:Y:S01]  /*5bd0*/  IMAD.U32 R4, RZ, RZ, UR8 ;  /* 0x00000008ff047e24 */ /* 0x000fe2000f8e00ff */
[----:B-1----:R-:W-:Y:S01]  /*5be0*/  MOV R7, UR7 ;  /* 0x0000000700077c02 */ /* 0x002fe20008000f00 */
[----:B------:R-:W-:Y:S01]  /*5bf0*/  IMAD.U32 R6, RZ, RZ, UR6 ;  /* 0x00000006ff067e24 */ /* 0x000fe2000f8e00ff */
[----:B------:R-:W-:Y:S01]  /*5c00*/  MOV R11, UR5 ;  /* 0x00000005000b7c02 */ /* 0x000fe20008000f00 */
[----:B------:R-:W-:Y:S02]  /*5c10*/  IMAD.U32 R10, RZ, RZ, UR4 ;  /* 0x00000004ff0a7e24 */ /* 0x000fe4000f8e00ff */
[----:B------:R-:W-:Y:S07]  /*5c20*/  LEPC R20, `(.L_x_94) ;  /* 0x000000001014794e */ /* 0x000fee0000000000 */
[----:B---345:R-:W-:Y:S05]  /*5c30*/  CALL.ABS.NOINC R14 ;  /* 0x000000000e007343 */ /* 0x038fea0003c00000 */
.L_x_94:
[----:B------:R-:W1:Y:S01]  /*5c40*/  LDCU.64 UR8, c[0x4][0x80] ;  /* 0x01001000ff0877ac */ /* 0x000e620008000a00 */
[----:B------:R-:W2:Y:S01]  /*5c50*/  LDC.64 R2, c[0x4][R2] ;  /* 0x0100000002027b82 */ /* 0x000ea20000000a00 */
[----:B------:R-:W-:Y:S02]  /*5c60*/  HFMA2 R12, -RZ, RZ, 0, 5.9604644775390625e-08 ;  /* 0x00000001ff0c7431 */ /* 0x000fe400000001ff */
[----:B------:R-:W-:Y:S02]  /*5c70*/  IMAD.MOV.U32 R8, RZ, RZ, 0x70 ;  /* 0x00000070ff087424 */ /* 0x000fe400078e00ff */
[----:B------:R-:W-:Y:S01]  /*5c80*/  IMAD.MOV.U32 R13, RZ, RZ, RZ ;  /* 0x000000ffff0d7224 */ /* 0x000fe200078e00ff */
[----:B------:R-:W3:Y:S01]  /*5c90*/  LDCU.64 UR6, c[0x4][0x88] ;  /* 0x01001100ff0677ac */ /* 0x000ee20008000a00 */
[----:B------:R-:W4:Y:S01]  /*5ca0*/  LDCU.64 UR4, c[0x4][0x8] ;  /* 0x01000100ff0477ac */ /* 0x000f220008000a00 */
[----:B-1----:R-:W-:Y:S02]  /*5cb0*/  MOV R4, UR8 ;  /* 0x0000000800047c02 */ /* 0x002fe40008000f00 */
[----:B------:R-:W-:Y:S02]  /*5cc0*/  MOV R5, UR9 ;  /* 0x0000000900057c02 */ /* 0x000fe40008000f00 */
[----:B---3--:R-:W-:Y:S01]  /*5cd0*/  MOV R7, UR7 ;  /* 0x0000000700077c02 */ /* 0x008fe20008000f00 */
[----:B------:R-:W-:Y:S01]  /*5ce0*/  IMAD.U32 R6, RZ, RZ, UR6 ;  /* 0x00000006ff067e24 */ /* 0x000fe2000f8e00ff */
[----:B----4-:R-:W-:Y:S01]  /*5cf0*/  MOV R11, UR5 ;  /* 0x00000005000b7c02 */ /* 0x010fe20008000f00 */
[----:B------:R-:W-:Y:S02]  /*5d00*/  IMAD.U32 R10, RZ, RZ, UR4 ;  /* 0x00000004ff0a7e24 */ /* 0x000fe4000f8e00ff */
[----:B------:R-:W-:Y:S07]  /*5d10*/  LEPC R20, `(.L_x_93) ;  /* 0x000000001014794e */ /* 0x000fee0000000000 */
[----:B--2---:R-:W-:Y:S05]  /*5d20*/  CALL.ABS.NOINC R2 ;  /* 0x0000000002007343 */ /* 0x004fea0003c00000 */
.L_x_93:
[----:B------:R-:W-:Y:S05]  /*5d30*/  BSYNC.RECONVERGENT B6 ;  /* 0x0000000000067941 */ /* 0x000fea0003800200 */
.L_x_92:
[----:B------:R-:W-:Y:S01]  /*5d40*/  R2UR UR4, R85 ;  /* 0x00000000550472ca */ /* 0x000fe200000e0000 */
[----:B------:R-:W-:Y:S01]  /*5d50*/  UISETP.NE.U32.AND UP0, UPT, UR62, URZ, UPT ;  /* 0x000000ff3e00728c */ /* 0x000fe2000bf05070 */
[----:B------:R-:W-:Y:S02]  /*5d60*/  ISETP.NE.U32.AND P4, PT, R78, RZ, PT ;  /* 0x000000ff4e00720c */ /* 0x000fe40003f85070 */
[----:B------:R-:W-:Y:S01]  /*5d70*/  ISETP.NE.U32.AND P2, PT, RZ, UR56, PT ;  /* 0x00000038ff007c0c */ /* 0x000fe2000bf45070 */
[----:B------:R-:W-:Y:S01]  /*5d80*/  UISETP.NE.AND.EX UP1, UPT, UR63, URZ, UPT, UP0 ;  /* 0x000000ff3f00728c */ /* 0x000fe2000bf25300 */
[----:B------:R-:W-:Y:S01]  /*5d90*/  ISETP.NE.AND.EX P4, PT, R79, RZ, PT, P4 ;  /* 0x000000ff4f00720c */ /* 0x000fe20003f85340 */
[----:B------:R-:W-:Y:S01]  /*5da0*/  UPLOP3.LUT UP0, UPT, UPT, UPT, UPT, 0x40, 0x4 ;  /* 0x000000000004789c */ /* 0x000fe20003f0e870 */
[----:B------:R-:W-:Y:S05]  /*5db0*/  ISETP.NE.AND.EX P2, PT, RZ, UR57, PT, P2 ;  /* 0x00000039ff007c0c */ /* 0x000fea000bf45320 */
[----:B------:R-:W-:Y:S06]  /*5dc0*/  UISETP.NE.AND UP2, UPT, UR4, URZ, UPT ;  /* 0x000000ff0400728c */ /* 0x000fec000bf45270 */
[----:B------:R-:W-:Y:S05]  /*5dd0*/  PLOP3.LUT P1, PT, PT, PT, UP2, 0x80, 0x8 ;  /* 0x000000000008781c */ /* 0x000fea0003f2f028 */
[----:B------:R-:W-:Y:S06]  /*5de0*/  @UP2 UPLOP3.LUT UP0, UPT, UPT, UPT, UP1, 0x80, 0x8 ;  /* 0x000000000008289c */ /* 0x000fec0003f0f010 */
[----:B------:R-:W-:Y:S01]  /*5df0*/  PLOP3.LUT P0, PT, PT, PT, UP0, 0x80, 0x8 ;  /* 0x000000000008781c */ /* 0x000fe20003f0f008 */
[----:B------:R-:W-:Y:S01]  /*5e00*/  @!UPT UIADD3 URZ, UPT, UPT, URZ, URZ, URZ ;  /* 0x000000fffffff290 */ /* 0x000fe2000fffe0ff */
[----:B------:R-:W-:Y:S11]  /*5e10*/  BRA.U !UP1, `(.L_x_95) ;  /* 0x00000001093c7547 */ /* 0x000ff6000b800000 */
[----:B------:R-:W-:Y:S01]  /*5e20*/  UISETP.NE.U32.AND UP0, UPT, UR56, URZ, UPT ;  /* 0x000000ff3800728c */ /* 0x000fe2000bf05070 */
[----:B-1----:R-:W-:Y:S01]  /*5e30*/  HFMA2 R0, -RZ, RZ, 0, 5.9604644775390625e-08 ;  /* 0x00000001ff007431 */ /* 0x002fe200000001ff */
[----:B------:R-:W1:Y:S01]  /*5e40*/  LDCU.64 UR8, c[0x0][0x358] ;  /* 0x00006b00ff0877ac */ /* 0x000e620008000a00 */
[----:B------:R-:W-:Y:S01]  /*5e50*/  IMAD.MOV.U32 R81, RZ, RZ, 0x1 ;  /* 0x00000001ff517424 */ /* 0x000fe200078e00ff */
[----:B------:R-:W-:Y:S06]  /*5e60*/  UISETP.NE.AND.EX UP0, UPT, UR57, URZ, UPT, UP0 ;  /* 0x000000ff3900728c */ /* 0x000fec000bf05300 */
        /* <DEDUP_REMOVED lines=9> */
[----:B--23--:R-:W-:Y:S02]  /*5f00*/  @!P3 IMAD.U32 R41, RZ, RZ, UR4 ;  /* 0x00000004ff29be24 */ /* 0x00cfe4000f8e00ff */
.L_x_95:
[----:B------:R-:W-:Y:S05]  /*5f10*/  @!P4 BRA `(.L_x_96) ;  /* 0x000000000024c947 */ /* 0x000fea0003800000 */
[----:B------:R-:W-:Y:S01]  /*5f20*/  ISETP.NE.U32.AND P3, PT, R76, RZ, PT ;  /* 0x000000ff4c00720c */ /* 0x000fe20003f65070 */
[----:B------:R-:W2:Y:S03]  /*5f30*/  LDCU.64 UR4, c[0x0][0x358] ;  /* 0x00006b00ff0477ac */ /* 0x000ea60008000a00 */
[----:B------:R-:W-:Y:S11]  /*5f40*/  ISETP.NE.AND.EX P3, PT, R77, RZ, PT, P3 ;  /* 0x000000ff4d00720c */ /* 0x000ff60003f65330 */
[----:B------:R-:W-:Y:S02]  /*5f50*/  @!UPT UIADD3 URZ, UPT, UPT, URZ, URZ, URZ ;  /* 0x000000fffffff290 */ /* 0x000fe4000fffe0ff */
[----:B------:R-:W3:Y:S01]  /*5f60*/  @P3 LDC.64 R2, c[0x0][0x8a8] ;  /* 0x00022a00ff023b82 */ /* 0x000ee20000000a00 */
[----:B-1----:R-:W-:Y:S04]  /*5f70*/  @P3 IMAD R0, R78, UR36, RZ ;  /* 0x000000244e003c24 */ /* 0x002fe8000f8e02ff */
[----:B---3--:R-:W-:Y:S05]  /*5f80*/  @P3 IMAD.WIDE R2, R0, 0x4, R2 ;  /* 0x0000000400023825 */ /* 0x008fea00078e0202 */
[----:B--2--5:R2:W5:Y:S02]  /*5f90*/  @P3 LDG.E R38, desc[UR4][R2.64] ;  /* 0x0000000402263981 */ /* 0x024564000c1e1900 */
[----:B--2---:R-:W3:Y:S02]  /*5fa0*/  @!P3 LDC R38, c[0x0][0x8a0] ;  /* 0x00022800ff26bb82 */ /* 0x004ee40000000800 */
.L_x_96:
[----:B-----5:R-:W-:Y:S01]  /*5fb0*/  FSETP.NEU.AND P3, PT, R41, RZ, PT ;  /* 0x000000ff2900720b */ /* 0x020fe20003f6d000 */
[----:B------:R-:W-:Y:S01]  /*5fc0*/  IMAD.SHL.U32 R47, R80, 0x2, RZ ;  /* 0x00000002502f7824 */ /* 0x000fe200078e00ff */
[----:B------:R-:W-:Y:S01]  /*5fd0*/  SEL R5, RZ, 0xffffffff, P2 ;  /* 0xffffffffff057807 */ /* 0x000fe20001000000 */
[----:B------:R-:W-:Y:S01]  /*5fe0*/  BSSY B1, `(.L_x_97) ;  /* 0x0000044000017945 */ /* 0x000fe20003800000 */
[----:B------:R-:W-:Y:S01]  /*5ff0*/  @P1 LOP3.LUT P2, RZ, R81, 0xff, RZ, 0xc0, !PT ;  /* 0x000000ff51ff1812 */ /* 0x000fe2000784c0ff */
[----:B------:R-:W-:Y:S01]  /*6000*/  VIADD R97, R47, UR44 ;  /* 0x0000002c2f617c36 */ /* 0x000fe20008000000 */
[----:B------:R-:W-:Y:S01]  /*6010*/  @P1 SEL R2, RZ, 0xffffffff, P3 ;  /* 0xffffffffff021807 */ /* 0x000fe20001800000 */
[----:B------:R-:W-:Y:S01]  /*6020*/  IMAD.MOV.U32 R60, RZ, RZ, 0x1 ;  /* 0x00000001ff3c7424 */ /* 0x000fe200078e00ff */
[----:B------:R-:W-:Y:S01]  /*6030*/  LOP3.LUT R91, R91, 0x1, RZ, 0x3c, !PT ;  /* 0x000000015b5b7812 */ /* 0x000fe200078e3cff */
[----:B------:R-:W-:Y:S01]  /*6040*/  IMAD.MOV.U32 R46, RZ, RZ, RZ ;  /* 0x000000ffff2e7224 */ /* 0x000fe200078e00ff */
[----:B------:R-:W-:Y:S02]  /*6050*/  @P0 SEL R2, R5, R2, !P2 ;  /* 0x0000000205020207 */ /* 0x000fe40005000000 */
[----:B------:R-:W-:Y:S02]  /*6060*/  CS2R R74, SRZ ;  /* 0x00000000004a7805 */ /* 0x000fe4000001ff00 */
[----:B------:R-:W-:Y:S02]  /*6070*/  LEA R98, R36, UR44, 0x3 ;  /* 0x0000002c24627c11 */ /* 0x000fe4000f8e18ff */
[----:B------:R-:W-:Y:S02]  /*6080*/  CS2R R72, SRZ ;  /* 0x0000000000487805 */ /* 0x000fe4000001ff00 */
[----:B------:R-:W-:Y:S02]  /*6090*/  @P1 LOP3.LUT R2, R2, 0x1, RZ, 0xc0, !PT ;  /* 0x0000000102021812 */ /* 0x000fe400078ec0ff */
[----:B------:R-:W-:Y:S02]  /*60a0*/  CS2R R66, SRZ ;  /* 0x0000000000427805 */ /* 0x000fe4000001ff00 */
[----:B------:R-:W-:Y:S02]  /*60b0*/  SHF.L.U32 R3, R90, 0x1f, RZ ;  /* 0x0000001f5a037819 */ /* 0x000fe400000006ff */
[----:B------:R-:W-:Y:S02]  /*60c0*/  CS2R R64, SRZ ;  /* 0x0000000000407805 */ /* 0x000fe4000001ff00 */
[----:B------:R-:W-:Y:S02]  /*60d0*/  ISETP.NE.U32.OR P6, PT, R2, 0x1, !P1 ;  /* 0x000000010200780c */ /* 0x000fe40004fc5470 */
[----:B------:R-:W-:Y:S02]  /*60e0*/  CS2R R58, SRZ ;  /* 0x00000000003a7805 */ /* 0x000fe4000001ff00 */
[----:B------:R-:W-:Y:S02]  /*60f0*/  PLOP3.LUT P2, PT, PT, PT, UP1, 0x80, 0x8 ;  /* 0x000000000008781c */ /* 0x000fe40003f4f018 */
[----:B------:R-:W-:Y:S02]  /*6100*/  CS2R R56, SRZ ;  /* 0x0000000000387805 */ /* 0x000fe4000001ff00 */
[----:B------:R-:W-:Y:S02]  /*6110*/  LEA.HI R39, R36, R36, RZ, 0x1 ;  /* 0x0000002424277211 */ /* 0x000fe400078f08ff */
[----:B------:R-:W-:Y:S02]  /*6120*/  CS2R R50, SRZ ;  /* 0x0000000000327805 */ /* 0x000fe4000001ff00 */
[----:B------:R-:W-:Y:S02]  /*6130*/  LOP3.LUT P4, R87, R81, 0xff, RZ, 0xc0, !PT ;  /* 0x000000ff51577812 */ /* 0x000fe4000788c0ff */
[----:B------:R-:W-:Y:S02]  /*6140*/  CS2R R48, SRZ ;  /* 0x0000000000307805 */ /* 0x000fe4000001ff00 */
[----:B------:R-:W-:Y:S01]  /*6150*/  SEL R2, RZ, 0xffffffff, P3 ;  /* 0xffffffffff027807 */ /* 0x000fe20001800000 */
[C---:B-1----:R-:W-:Y:S01]  /*6160*/  IMAD.SHL.U32 R0, R39.reuse, 0x80, RZ ;  /* 0x0000008027007824 */ /* 0x042fe200078e00ff */
[----:B------:R-:W-:Y:S01]  /*6170*/  LOP3.LUT R39, R39, 0xffe, RZ, 0xc0, !PT ;  /* 0x00000ffe27277812 */ /* 0x000fe200078ec0ff */
[----:B------:R-:W-:Y:S01]  /*6180*/  VIADD R99, R97, 0x400 ;  /* 0x0000040061637836 */ /* 0x000fe20000000000 */
[----:B------:R-:W-:Y:S01]  /*6190*/  P2R R95, PR, RZ, 0x40 ;  /* 0x00000040ff5f7803 */ /* 0x000fe20000000000 */
[----:B------:R-:W-:Y:S01]  /*61a0*/  IMAD.IADD R96, R92, 0x1, R97 ;  /* 0x000000015c607824 */ /* 0x000fe200078e0261 */
[----:B------:R-:W-:Y:S01]  /*61b0*/  @P6 SHF.L.U32 R4, R91, 0x1f, RZ ;  /* 0x0000001f5b046819 */ /* 0x000fe200000006ff */
[----:B------:R-:W-:Y:S01]  /*61c0*/  IMAD.IADD R39, R36, 0x1, -R39 ;  /* 0x0000000124277824 */ /* 0x000fe200078e0a27 */
[----:B------:R-:W-:Y:S02]  /*61d0*/  @P2 SEL R2, R5, R2, !P4 ;  /* 0x0000000205022207 */ /* 0x000fe40006000000 */
[----:B------:R-:W1:Y:S01]  /*61e0*/  @P6 SYNCS.PHASECHK.TRANS64.TRYWAIT P1, [UR44+0x40], R4 ;  /* 0x00004004ff0065a7 */ /* 0x000e62000802112c */
[----:B------:R-:W-:Y:S02]  /*61f0*/  LOP3.LUT R0, R0, 0xffffff00, RZ, 0xc0, !PT ;  /* 0xffffff0000007812 */ /* 0x000fe400078ec0ff */
[----:B------:R-:W-:Y:S03]  /*6200*/  LOP3.LUT R2, R2, 0x1, RZ, 0xc0, !PT ;  /* 0x0000000102027812 */ /* 0x000fe600078ec0ff */
[----:B------:R-:W-:Y:S01]  /*6210*/  IMAD.IADD R0, R37, 0x1, R0 ;  /* 0x0000000125007824 */ /* 0x000fe200078e0200 */
[----:B------:R-:W-:Y:S03]  /*6220*/  ISETP.NE.U32.AND P5, PT, R2, 0x1, PT ;  /* 0x000000010200780c */ /* 0x000fe60003fa5070 */
[----:B------:R-:W-:Y:S01]  /*6230*/  IMAD R39, R39, 0x100000, R0 ;  /* 0x0010000027277824 */ /* 0x000fe200078e0200 */
[----:B------:R-:W-:Y:S01]  /*6240*/  P2R R61, PR, RZ, 0x20 ;  /* 0x00000020ff3d7803 */ /* 0x000fe20000000000 */
[----:B------:R2:W4:Y:S01]  /*6250*/  SYNCS.PHASECHK.TRANS64.TRYWAIT P0, [R98+URZ+0xb0], R3 ;  /* 0x0000b003620075a7 */ /* 0x00052200080011ff */
[----:B-1----:R-:W-:Y:S01]  /*6260*/  @P6 SEL R60, RZ, 0x1, !P1 ;  /* 0x00000001ff3c6807 */ /* 0x002fe20004800000 */
[----:B--2---:R-:W-:Y:S06]  /*6270*/  @!P6 BRA `(.L_x_98) ;  /* 0x000000000068e947 */ /* 0x004fec0003800000 */
[C---:B------:R-:W-:Y:S01]  /*6280*/  @P5 IMAD R5, R93.reuse, 0x2, R99 ;  /* 0x000000025d055824 */ /* 0x040fe200078e0263 */
[----:B------:R-:W-:Y:S01]  /*6290*/  ISETP.NE.AND P1, PT, R60, RZ, PT ;  /* 0x000000ff3c00720c */ /* 0x000fe20003f25270 */
[----:B------:R-:W-:Y:S01]  /*62a0*/  @P5 IMAD R2, R93, 0x2, R97 ;  /* 0x000000025d025824 */ /* 0x000fe200078e0261 */
[----:B------:R-:W-:Y:S01]  /*62b0*/  BSSY B0, `(.L_x_99) ;  /* 0x000000e000007945 */ /* 0x000fe20003800000 */
[----:B------:R-:W-:Y:S01]  /*62c0*/  IMAD.MOV.U32 R74, RZ, RZ, RZ ;  /* 0x000000ffff4a7224 */ /* 0x000fe200078e00ff */
[----:B------:R-:W-:Y:S01]  /*62d0*/  CS2R R66, SRZ ;  /* 0x0000000000427805 */ /* 0x000fe2000001ff00 */
[----:B------:R-:W-:Y:S01]  /*62e0*/  @P5 IMAD.IADD R4, R92, 0x1, R5 ;  /* 0x000000015c045824 */ /* 0x000fe200078e0205 */
[----:B------:R-:W-:Y:S02]  /*62f0*/  CS2R R64, SRZ ;  /* 0x0000000000407805 */ /* 0x000fe4000001ff00 */
[----:B------:R-:W-:Y:S02]  /*6300*/  CS2R R72, SRZ ;  /* 0x0000000000487805 */ /* 0x000fe4000001ff00 */
[----:B------:R-:W-:Y:S02]  /*6310*/  CS2R R50, SRZ ;  /* 0x0000000000327805 */ /* 0x000fe4000001ff00 */
[----:B------:R-:W-:Y:S02]  /*6320*/  CS2R R48, SRZ ;  /* 0x0000000000307805 */ /* 0x000fe4000001ff00 */
[----:B------:R-:W-:Y:S02]  /*6330*/  CS2R R58, SRZ ;  /* 0x00000000003a7805 */ /* 0x000fe4000001ff00 */
[----:B------:R-:W-:Y:S01]  /*6340*/  CS2R R56, SRZ ;  /* 0x0000000000387805 */ /* 0x000fe2000001ff00 */
[----:B------:R-:W-:Y:S06]  /*6350*/  @P1 BRA `(.L_x_100) ;  /* 0x00000000000c1947 */ /* 0x000fec0003800000 */
[----:B------:R-:W-:Y:S04]  /*6360*/  SHF.L.U32 R5, R91, 0x1f, RZ ;  /* 0x0000001f5b057819 */ /* 0x000fe800000006ff */
[----:B------:R-:W1:Y:S02]  /*6370*/  SYNCS.PHASECHK.TRANS64.TRYWAIT P1, [UR44+0x40], R5 ;  /* 0x00004005ff0075a7 */ /* 0x000e64000802112c */
[----:B-1----:R-:W-:Y:S05]  /*6380*/  @!P1 BRA `(.L_x_101) ;  /* 0x0000003c00989947 */ /* 0x002fea0003800000 */
.L_x_100:
[----:B------:R-:W-:Y:S05]  /*6390*/  BSYNC B0 ;  /* 0x0000000000007941 */ /* 0x000fea0003800000 */
.L_x_99:
[----:B------:R-:W-:Y:S01]  /*63a0*/  ISETP.NE.AND P1, PT, R61, RZ, PT ;  /* 0x000000ff3d00720c */ /* 0x000fe20003f25270 */
[----:B------:R-:W-:Y:S11]  /*63b0*/  HFMA2 R46, -RZ, RZ, 0, 5.9604644775390625e-08 ;  /* 0x00000001ff2e7431 */ /* 0x000ff600000001ff */
[----:B------:R-:W-:Y:S01]  /*63c0*/  @!UPT UIADD3 URZ, UPT, UPT, URZ, URZ, URZ ;  /* 0x000000fffffff290 */ /* 0x000fe2000fffe0ff */
[----:B------:R-:W-:Y:S05]  /*63d0*/  @P1 WARPSYNC.ALL ;  /* 0x0000000000001948 */ /* 0x000fea0003800000 */
[----:B------:R2:W1:Y:S04]  /*63e0*/  @P1 LDSM.16.M88.4 R64, [R2+0x400] ;  /* 0x000400000240183b */ /* 0x0004680000000200 */
[----:B------:R2:W1:Y:S04]  /*63f0*/  @P1 LDSM.16.M88.4 R72, [R4] ;  /* 0x000000000448183b */ /* 0x0004680000000200 */
[----:B------:R2:W1:Y:S04]  /*6400*/  @P1 LDSM.16.M88.4 R48, [R47+UR44+0x400] ;  /* 0x0004002c2f30183b */ /* 0x0004680008000200 */
[----:B------:R2:W1:Y:S02]  /*6410*/  @P1 LDSM.16.M88.4 R56, [R96+0x400] ;  /* 0x000400006038183b */ /* 0x0004640000000200 */
.L_x_98:
[----:B------:R-:W-:Y:S05]  /*6420*/  BSYNC B1 ;  /* 0x0000000000017941 */ /* 0x000fea0003800000 */
.L_x_97:
[----:B-1----:R-:W-:Y:S04]  /*6430*/  SHF.R.U32.HI R5, RZ, 0x15, R39 ;  /* 0x00000015ff057819 */ /* 0x002fe80000011627 */
[----:B------:R-:W-:Y:S01]  /*6440*/  LOP3.LUT P1, RZ, R5, 0x3, R82, 0x48, !PT ;  /* 0x0000000305ff7812 */ /* 0x000fe20007824852 */
[----:B------:R-:W-:Y:S01]  /*6450*/  @!UPT UIADD3 URZ, UPT, UPT, URZ, URZ, URZ ;  /* 0x000000fffffff290 */ /* 0x000fe2000fffe0ff */
[----:B----4-:R-:W-:Y:S11]  /*6460*/  @P0 BRA `(.L_x_102) ;  /* 0x0000000000080947 */ /* 0x010ff60003800000 */
[----:B------:R-:W1:Y:S02]  /*6470*/  SYNCS.PHASECHK.TRANS64.TRYWAIT P0, [R98+URZ+0xb0], R3 ;  /* 0x0000b003620075a7 */ /* 0x000e6400080011ff */
[----:B-1----:R-:W-:Y:S05]  /*6480*/  @!P0 BRA `(.L_x_103) ;  /* 0x0000003c00708947 */ /* 0x002fea0003800000 */
.L_x_102:
[----:B------:R-:W-:Y:S05]  /*6490*/  @!P1 BRA `(.L_x_104) ;  /* 0x0000000000409947 */ /* 0x000fea0003800000 */
[----:B------:R-:W4:Y:S01]  /*64a0*/  LDCU.64 UR8, c[0x4][0x70] ;  /* 0x01000e00ff0877ac */ /* 0x000f220008000a00 */
[----:B-1----:R-:W-:Y:S01]  /*64b0*/  MOV R3, 0x0 ;  /* 0x0000000000037802 */ /* 0x002fe20000000f00 */
[----:B------:R-:W-:Y:S02]  /*64c0*/  HFMA2 R12, -RZ, RZ, 0, 5.9604644775390625e-08 ;  /* 0x00000001ff0c7431 */ /* 0x000fe400000001ff */
[----:B------:R-:W-:Y:S02]  /*64d0*/  IMAD.MOV.U32 R8, RZ, RZ, 0x192 ;  /* 0x00000192ff087424 */ /* 0x000fe400078e00ff */
[----:B------:R-:W-:Y:S01]  /*64e0*/  IMAD.MOV.U32 R13, RZ, RZ, RZ ;  /* 0x000000ffff0d7224 */ /* 0x000fe200078e00ff */
[----:B------:R-:W1:Y:S01]  /*64f0*/  LDCU.64 UR6, c[0x4][0x78] ;  /* 0x01000f00ff0677ac */ /* 0x000e620008000a00 */
[----:B--2---:R-:W2:Y:S01]  /*6500*/  LDC.64 R2, c[0x4][R3] ;  /* 0x0100000003027b82 */ /* 0x004ea20000000a00 */
[----:B------:R-:W5:Y:S01]  /*6510*/  LDCU.64 UR4, c[0x4][0x10] ;  /* 0x01000200ff0477ac */ /* 0x000f620008000a00 */
[----:B----4-:R-:W-:Y:S01]  /*6520*/  MOV R5, UR9 ;  /* 0x0000000900057c02 */ /* 0x010fe20008000f00 */
[----:B------:R-:W-:Y:S01]  /*6530*/  IMAD.U32 R4, RZ, RZ, UR8 ;  /* 0x00000008ff047e24 */ /* 0x000fe2000f8e00ff */
[----:B-1----:R-:W-:Y:S01]  /*6540*/  MOV R7, UR7 ;  /* 0x0000000700077c02 */ /* 0x002fe20008000f00 */
[----:B------:R-:W-:Y:S01]  /*6550*/  IMAD.U32 R6, RZ, RZ, UR6 ;  /* 0x00000006ff067e24 */ /* 0x000fe2000f8e00ff */
[----:B-----5:R-:W-:Y:S01]  /*6560*/  MOV R11, UR5 ;  /* 0x00000005000b7c02 */ /* 0x020fe20008000f00 */
[----:B------:R-:W-:Y:S02]  /*6570*/  IMAD.U32 R10, RZ, RZ, UR4 ;  /* 0x00000004ff0a7e24 */ /* 0x000fe4000f8e00ff */
[----:B------:R-:W-:Y:S07]  /*6580*/  LEPC R20, `(.L_x_104) ;  /* 0x000000001014794e */ /* 0x000fee0000000000 */
[----:B--23--:R-:W-:Y:S05]  /*6590*/  CALL.ABS.NOINC R2 ;  /* 0x0000000002007343 */ /* 0x00cfea0003c00000 */
.L_x_104:
[C---:B------:R-:W-:Y:S01]  /*65a0*/  SHF.L.U32 R40, R48.reuse, 0x10, RZ ;  /* 0x0000001030287819 */ /* 0x040fe200000006ff */
[----:B------:R-:W-:Y:S05]  /*65b0*/  WARPSYNC.ALL ;  /* 0x0000000000007948 */ /* 0x000fea0003800000 */
[----:B------:R-:W-:Y:S01]  /*65c0*/  R2UR UR4, R39 ;  /* 0x00000000270472ca */ /* 0x000fe200000e0000 */
[----:B------:R-:W-:Y:S01]  /*65d0*/  BSSY.RECONVERGENT B0, `(.L_x_105) ;  /* 0x000008b000007945 */ /* 0x000fe20003800200 */
[----:B------:R-:W-:Y:S02]  /*65e0*/  LOP3.LUT R43, R48, 0xffff0000, RZ, 0xc0, !PT ;  /* 0xffff0000302b7812 */ /* 0x000fe400078ec0ff */
[----:B------:R-:W-:Y:S02]  /*65f0*/  SHF.L.U32 R42, R49, 0x10, RZ ;  /* 0x00000010312a7819 */ /* 0x000fe400000006ff */
[----:B------:R-:W-:Y:S02]  /*6600*/  SHF.L.U32 R45, R51, 0x10, RZ ;  /* 0x00000010332d7819 */ /* 0x000fe400000006ff */
[----:B------:R-:W-:Y:S02]  /*6610*/  SHF.L.U32 R62, R93, 0x1, RZ ;  /* 0x000000015d3e7819 */ /* 0x000fe400000006ff */
[----:B------:R-:W-:Y:S02]  /*6620*/  ISETP.NE.AND P0, PT, R94, RZ, PT ;  /* 0x000000ff5e00720c */ /* 0x000fe40003f05270 */
[----:B------:R-:W-:Y:S01]  /*6630*/  IADD3 R99, PT, PT, R99, R62, RZ ;  /* 0x0000003e63637210 */ /* 0x000fe20007ffe0ff */
[----:B--2---:R-:W3:Y:S03]  /*6640*/  LDTM.16dp256bit.x8 R4, tmem[UR4] ;  /* 0x00000004000479ee */ /* 0x004ee600081a0000 */
[----:B------:R-:W-:Y:S01]  /*6650*/  IADD3 R100, PT, PT, R92, R99, RZ ;  /* 0x000000635c647210 */ /* 0x000fe20007ffe0ff */
[C---:B---3--:R-:W-:Y:S01]  /*6660*/  FMUL R0, R38.reuse, R4 ;  /* 0x0000000426007220 */ /* 0x048fe20000400000 */
[C---:B------:R-:W-:Y:S01]  /*6670*/  FMUL R2, R38.reuse, R5 ;  /* 0x0000000526027220 */ /* 0x040fe20000400000 */
[C---:B-1----:R-:W-:Y:S01]  /*6680*/  FMUL R3, R38.reuse, R6 ;  /* 0x0000000626037220 */ /* 0x042fe20000400000 */
[----:B------:R-:W-:Y:S01]  /*6690*/  FMUL R7, R38, R7 ;  /* 0x0000000726077220 */ /* 0x000fe20000400000 */
[----:B------:R-:W-:Y:S01]  /*66a0*/  FFMA R0, R41, R40, R0 ;  /* 0x0000002829007223 */ /* 0x000fe20000000000 */
[----:B------:R-:W-:Y:S01]  /*66b0*/  LOP3.LUT R40, R49, 0xffff0000, RZ, 0xc0, !PT ;  /* 0xffff000031287812 */ /* 0x000fe200078ec0ff */
[C---:B------:R-:W-:Y:S01]  /*66c0*/  FFMA R2, R41.reuse, R43, R2 ;  /* 0x0000002b29027223 */ /* 0x040fe20000000002 */
[C---:B------:R-:W-:Y:S01]  /*66d0*/  SHF.L.U32 R43, R50.reuse, 0x10, RZ ;  /* 0x00000010322b7819 */ /* 0x040fe200000006ff */
[C---:B------:R-:W-:Y:S01]  /*66e0*/  FFMA R3, R41.reuse, R42, R3 ;  /* 0x0000002a29037223 */ /* 0x040fe20000000003 */
[----:B------:R-:W-:Y:S01]  /*66f0*/  LOP3.LUT R42, R50, 0xffff0000, RZ, 0xc0, !PT ;  /* 0xffff0000322a7812 */ /* 0x000fe200078ec0ff */
[----:B------:R-:W-:Y:S01]  /*6700*/  FMUL R4, R38, R8 ;  /* 0x0000000826047220 */ /* 0x000fe20000400000 */
[----:B------:R-:W-:Y:S01]  /*6710*/  F2FP.BF16.F32.PACK_AB R52, R2, R0 ;  /* 0x000000000234723e */ /* 0x000fe200000010ff */
[----:B------:R-:W-:Y:S01]  /*6720*/  FFMA R7, R41, R40, R7 ;  /* 0x0000002829077223 */ /* 0x000fe20000000007 */
[----:B------:R-:W-:Y:S01]  /*6730*/  LOP3.LUT R40, R51, 0xffff0000, RZ, 0xc0, !PT ;  /* 0xffff000033287812 */ /* 0x000fe200078ec0ff */
[C---:B------:R-:W-:Y:S01]  /*6740*/  FMUL R5, R38.reuse, R9 ;  /* 0x0000000926057220 */ /* 0x040fe20000400000 */
[C---:B------:R-:W-:Y:S01]  /*6750*/  FMUL R6, R38.reuse, R10 ;  /* 0x0000000a26067220 */ /* 0x040fe20000400000 */
[----:B------:R-:W-:Y:S01]  /*6760*/  FMUL R11, R38, R11 ;  /* 0x0000000b260b7220 */ /* 0x000fe20000400000 */
[----:B------:R-:W-:Y:S01]  /*6770*/  F2FP.BF16.F32.PACK_AB R53, R7, R3 ;  /* 0x000000030735723e */ /* 0x000fe200000010ff */
[C---:B------:R-:W-:Y:S01]  /*6780*/  FFMA R4, R41.reuse, R43, R4 ;  /* 0x0000002b29047223 */ /* 0x040fe20000000004 */
[C---:B------:R-:W-:Y:S01]  /*6790*/  SHF.L.U32 R43, R56.reuse, 0x10, RZ ;  /* 0x00000010382b7819 */ /* 0x040fe200000006ff */
[----:B------:R-:W-:Y:S01]  /*67a0*/  FFMA R5, R41, R42, R5 ;  /* 0x0000002a29057223 */ /* 0x000fe20000000005 */
[----:B------:R-:W-:Y:S01]  /*67b0*/  LOP3.LUT R42, R57, 0xffff0000, RZ, 0xc0, !PT ;  /* 0xffff0000392a7812 */ /* 0x000fe200078ec0ff */
[----:B------:R-:W-:Y:S01]  /*67c0*/  FFMA R6, R41, R45, R6 ;  /* 0x0000002d29067223 */ /* 0x000fe20000000006 */
[----:B------:R-:W-:Y:S01]  /*67d0*/  SHF.L.U32 R45, R57, 0x10, RZ ;  /* 0x00000010392d7819 */ /* 0x000fe200000006ff */
[----:B------:R-:W-:Y:S01]  /*67e0*/  FFMA R11, R41, R40, R11 ;  /* 0x00000028290b7223 */ /* 0x000fe2000000000b */
[----:B------:R-:W-:Y:S01]  /*67f0*/  LOP3.LUT R40, R56, 0xffff0000, RZ, 0xc0, !PT ;  /* 0xffff000038287812 */ /* 0x000fe200078ec0ff */
[C---:B------:R-:W-:Y:S01]  /*6800*/  FMUL R8, R38.reuse, R12 ;  /* 0x0000000c26087220 */ /* 0x040fe20000400000 */
[----:B------:R-:W-:Y:S01]  /*6810*/  F2FP.BF16.F32.PACK_AB R54, R5, R4 ;  /* 0x000000040536723e */ /* 0x000fe200000010ff */
[C---:B------:R-:W-:Y:S01]  /*6820*/  FMUL R9, R38.reuse, R13 ;  /* 0x0000000d26097220 */ /* 0x040fe20000400000 */
[----:B------:R-:W-:Y:S01]  /*6830*/  F2FP.BF16.F32.PACK_AB R55, R11, R6 ;  /* 0x000000060b37723e */ /* 0x000fe200000010ff */
[C---:B------:R-:W-:Y:S01]  /*6840*/  FMUL R10, R38.reuse, R14 ;  /* 0x0000000e260a7220 */ /* 0x040fe20000400000 */
[----:B------:R-:W-:Y:S01]  /*6850*/  FMUL R15, R38, R15 ;  /* 0x0000000f260f7220 */ /* 0x000fe20000400000 */
[----:B------:R-:W-:Y:S01]  /*6860*/  FFMA R8, R41, R43, R8 ;  /* 0x0000002b29087223 */ /* 0x000fe20000000008 */
[----:B------:R-:W-:Y:S01]  /*6870*/  SHF.L.U32 R43, R59, 0x10, RZ ;  /* 0x000000103b2b7819 */ /* 0x000fe200000006ff */
[C---:B------:R-:W-:Y:S01]  /*6880*/  FFMA R9, R41.reuse, R40, R9 ;  /* 0x0000002829097223 */ /* 0x040fe20000000009 */
[C---:B------:R-:W-:Y:S01]  /*6890*/  SHF.L.U32 R40, R58.reuse, 0x10, RZ ;  /* 0x000000103a287819 */ /* 0x040fe200000006ff */
        /* <DEDUP_REMOVED lines=8> */
[----:B------:R-:W-:Y:S01]  /*6920*/  FMUL R14, R38, R18 ;  /* 0x00000012260e7220 */ /* 0x000fe20000400000 */
[----:B------:R-:W-:Y:S01]  /*6930*/  FFMA R12, R41, R40, R12 ;  /* 0x00000028290c7223 */ /* 0x000fe2000000000c */
[----:B------:R-:W-:Y:S01]  /*6940*/  LOP3.LUT R40, R59, 0xffff0000, RZ, 0xc0, !PT ;  /* 0xffff00003b287812 */ /* 0x000fe200078ec0ff */
[C---:B------:R-:W-:Y:S01]  /*6950*/  FFMA R13, R41.reuse, R42, R13 ;  /* 0x0000002a290d7223 */ /* 0x040fe2000000000d */
[----:B------:R-:W-:Y:S01]  /*6960*/  LOP3.LUT R42, R64, 0xffff0000, RZ, 0xc0, !PT ;  /* 0xffff0000402a7812 */ /* 0x000fe200078ec0ff */
[----:B------:R-:W-:Y:S01]  /*6970*/  FMUL R19, R38, R19 ;  /* 0x0000001326137220 */ /* 0x000fe20000400000 */
[----:B------:R-:W-:Y:S01]  /*6980*/  FFMA R14, R41, R43, R14 ;  /* 0x0000002b290e7223 */ /* 0x000fe2000000000e */
[----:B------:R-:W-:Y:S01]  /*6990*/  SHF.L.U32 R43, R64, 0x10, RZ ;  /* 0x00000010402b7819 */ /* 0x000fe200000006ff */
[C---:B------:R-:W-:Y:S01]  /*69a0*/  FMUL R16, R38.reuse, R20 ;  /* 0x0000001426107220 */ /* 0x040fe20000400000 */
        /* <DEDUP_REMOVED lines=19> */
[----:B------:R1:W-:Y:S01]  /*6ae0*/  STSM.16.M88.4 [R97+0x400], R52 ;  /* 0x0004003461007844 */ /* 0x0003e20000000200 */
[C---:B------:R-:W-:Y:S01]  /*6af0*/  FMUL R22, R38.reuse, R26 ;  /* 0x0000001a26167220 */ /* 0x040fe20000400000 */
[----:B------:R-:W-:Y:S01]  /*6b00*/  FMUL R27, R38, R27 ;  /* 0x0000001b261b7220 */ /* 0x000fe20000400000 */
[----:B------:R-:W-:Y:S01]  /*6b10*/  FFMA R20, R41, R43, R20 ;  /* 0x0000002b29147223 */ /* 0x000fe20000000014 */
[----:B------:R-:W-:Y:S01]  /*6b20*/  SHF.L.U32 R43, R73, 0x10, RZ ;  /* 0x00000010492b7819 */ /* 0x000fe200000006ff */
[C---:B------:R-:W-:Y:S01]  /*6b30*/  FFMA R21, R41.reuse, R40, R21 ;  /* 0x0000002829157223 */ /* 0x040fe20000000015 */
[C---:B------:R-:W-:Y:S02]  /*6b40*/  SHF.L.U32 R40, R72.reuse, 0x10, RZ ;  /* 0x0000001048287819 */ /* 0x040fe400000006ff */
[----:B------:R1:W-:Y:S01]  /*6b50*/  STSM.16.M88.4 [R96+0x400], R68 ;  /* 0x0004004460007844 */ /* 0x0003e20000000200 */
[----:B------:R-:W-:Y:S01]  /*6b60*/  FFMA R22, R41, R45, R22 ;  /* 0x0000002d29167223 */ /* 0x000fe20000000016 */
[----:B------:R-:W-:Y:S01]  /*6b70*/  SHF.L.U32 R45, R75, 0x10, RZ ;  /* 0x000000104b2d7819 */ /* 0x000fe200000006ff */
[C---:B------:R-:W-:Y:S01]  /*6b80*/  FFMA R27, R41.reuse, R42, R27 ;  /* 0x0000002a291b7223 */ /* 0x040fe2000000001b */
[----:B------:R-:W-:Y:S01]  /*6b90*/  LOP3.LUT R42, R72, 0xffff0000, RZ, 0xc0, !PT ;  /* 0xffff0000482a7812 */ /* 0x000fe200078ec0ff */
[C---:B------:R-:W-:Y:S01]  /*6ba0*/  FMUL R24, R38.reuse, R28 ;  /* 0x0000001c26187220 */ /* 0x040fe20000400000 */
[C---:B------:R-:W-:Y:S01]  /*6bb0*/  FMUL R25, R38.reuse, R29 ;  /* 0x0000001d26197220 */ /* 0x040fe20000400000 */
[C---:B------:R-:W-:Y:S01]  /*6bc0*/  FMUL R26, R38.reuse, R30 ;  /* 0x0000001e261a7220 */ /* 0x040fe20000400000 */
[----:B------:R-:W-:Y:S01]  /*6bd0*/  FMUL R31, R38, R31 ;  /* 0x0000001f261f7220 */ /* 0x000fe20000400000 */
[----:B------:R-:W-:Y:S01]  /*6be0*/  FFMA R24, R41, R40, R24 ;  /* 0x0000002829187223 */ /* 0x000fe20000000018 */
[----:B------:R-:W-:Y:S01]  /*6bf0*/  LOP3.LUT R40, R73, 0xffff0000, RZ, 0xc0, !PT ;  /* 0xffff000049287812 */ /* 0x000fe200078ec0ff */
[C---:B------:R-:W-:Y:S01]  /*6c00*/  FFMA R25, R41.reuse, R42, R25 ;  /* 0x0000002a29197223 */ /* 0x040fe20000000019 */
[C---:B------:R-:W-:Y:S01]  /*6c10*/  FFMA R26, R41.reuse, R43, R26 ;  /* 0x0000002b291a7223 */ /* 0x040fe2000000001a */
[----:B------:R-:W-:Y:S01]  /*6c20*/  SHF.L.U32 R43, R74, 0x10, RZ ;  /* 0x000000104a2b7819 */ /* 0x000fe200000006ff */
[----:B------:R-:W-:Y:S01]  /*6c30*/  FMUL R28, R38, R32 ;  /* 0x00000020261c7220 */ /* 0x000fe20000400000 */
[----:B------:R-:W-:Y:S01]  /*6c40*/  LOP3.LUT R42, R74, 0xffff0000, RZ, 0xc0, !PT ;  /* 0xffff00004a2a7812 */ /* 0x000fe200078ec0ff */
[----:B------:R-:W-:Y:S01]  /*6c50*/  FFMA R31, R41, R40, R31 ;  /* 0x00000028291f7223 */ /* 0x000fe2000000001f */
[C---:B------:R-:W-:Y:S01]  /*6c60*/  FMUL R29, R38.reuse, R33 ;  /* 0x00000021261d7220 */ /* 0x040fe20000400000 */
[C---:B------:R-:W-:Y:S01]  /*6c70*/  FMUL R30, R38.reuse, R34 ;  /* 0x00000022261e7220 */ /* 0x040fe20000400000 */
[----:B------:R-:W-:Y:S01]  /*6c80*/  LOP3.LUT R40, R75, 0xffff0000, RZ, 0xc0, !PT ;  /* 0xffff00004b287812 */ /* 0x000fe200078ec0ff */
[----:B------:R-:W-:Y:S01]  /*6c90*/  FMUL R35, R38, R35 ;  /* 0x0000002326237220 */ /* 0x000fe20000400000 */
[C---:B------:R-:W-:Y:S01]  /*6ca0*/  FFMA R28, R41.reuse, R43, R28 ;  /* 0x0000002b291c7223 */ /* 0x040fe2000000001c */
[C---:B------:R-:W-:Y:S01]  /*6cb0*/  FFMA R29, R41.reuse, R42, R29 ;  /* 0x0000002a291d7223 */ /* 0x040fe2000000001d */
[C---:B------:R-:W-:Y:S01]  /*6cc0*/  FFMA R30, R41.reuse, R45, R30 ;  /* 0x0000002d291e7223 */ /* 0x040fe2000000001e */
[----:B------:R-:W-:Y:S01]  /*6cd0*/  FFMA R35, R41, R40, R35 ;  /* 0x0000002829237223 */ /* 0x000fe20000000023 */
[----:B------:R-:W-:Y:S02]  /*6ce0*/  F2FP.BF16.F32.PACK_AB R106, R21, R20 ;  /* 0x00000014156a723e */ /* 0x000fe400000010ff */
[----:B------:R-:W-:Y:S02]  /*6cf0*/  F2FP.BF16.F32.PACK_AB R107, R27, R22 ;  /* 0x000000161b6b723e */ /* 0x000fe400000010ff */
[----:B------:R-:W-:Y:S02]  /*6d00*/  F2FP.BF16.F32.PACK_AB R108, R25, R24 ;  /* 0x00000018196c723e */ /* 0x000fe400000010ff */
[----:B------:R-:W-:Y:S01]  /*6d10*/  F2FP.BF16.F32.PACK_AB R109, R31, R26 ;  /* 0x0000001a1f6d723e */ /* 0x000fe200000010ff */
[----:B------:R1:W-:Y:S01]  /*6d20*/  STSM.16.M88.4 [R99], R104 ;  /* 0x0000006863007844 */ /* 0x0003e20000000200 */
[----:B------:R-:W-:Y:S02]  /*6d30*/  F2FP.BF16.F32.PACK_AB R110, R29, R28 ;  /* 0x0000001c1d6e723e */ /* 0x000fe400000010ff */
[----:B------:R-:W-:Y:S05]  /*6d40*/  F2FP.BF16.F32.PACK_AB R111, R35, R30 ;  /* 0x0000001e236f723e */ /* 0x000fea00000010ff */
[----:B------:R1:W-:Y:S01]  /*6d50*/  STSM.16.M88.4 [R100], R108 ;  /* 0x0000006c64007844 */ /* 0x0003e20000000200 */
[----:B------:R-:W-:Y:S01]  /*6d60*/  @!PT LDS RZ, [RZ] ;  /* 0x00000000fffff984 */ /* 0x000fe20000000800 */
[----:B------:R-:W-:Y:S01]  /*6d70*/  @!PT LDS RZ, [RZ] ;  /* 0x00000000fffff984 */ /* 0x000fe20000000800 */
[----:B------:R-:W-:Y:S01]  /*6d80*/  @!PT LDS RZ, [RZ] ;  /* 0x00000000fffff984 */ /* 0x000fe20000000800 */
[----:B------:R-:W-:Y:S01]  /*6d90*/  @!PT LDS RZ, [RZ] ;  /* 0x00000000fffff984 */ /* 0x000fe20000000800 */
[----:B------:R2:W-:Y:S07]  /*6da0*/  MEMBAR.ALL.CTA ;  /* 0x0000000000007992 */ /* 0x0005ee0000008000 */
[----:B--2---:R-:W2:Y:S02]  /*6db0*/  FENCE.VIEW.ASYNC.S ;  /* 0x00000000000073c6 */ /* 0x004ea40000000000 */
[----:B--2---:R-:W-:Y:S06]  /*6dc0*/  BAR.SYNC.DEFER_BLOCKING 0x1, 0x80 ;  /* 0x0042000000007b1d */ /* 0x004fec0000010000 */
[----:B------:R-:W-:Y:S05]  /*6dd0*/  @P0 BRA `(.L_x_106) ;  /* 0x0000000000280947 */ /* 0x000fea0003800000 */
[----:B------:R-:W2:Y:S01]  /*6de0*/  LDCU.64 UR6, c[0x0][0x348] ;  /* 0x00006900ff0677ac */ /* 0x000ea20008000a00 */
[----:B------:R-:W-:Y:S01]  /*6df0*/  UIADD3 UR4, UPT, UPT, UR44, 0x400, URZ ;  /* 0x000004002c047890 */ /* 0x000fe2000fffe0ff */
[----:B------:R-:W-:Y:S05]  /*6e00*/  UMOV UR51, UR36 ;  /* 0x0000002400337c82 */ /* 0x000fea0008000000 */
[----:B------:R-:W-:Y:S04]  /*6e10*/  MOV R86, UR4 ;  /* 0x0000000400567c02 */ /* 0x000fe80008000f00 */
[----:B------:R-:W-:Y:S01]  /*6e20*/  R2UR UR48, R86 ;  /* 0x00000000563072ca */ /* 0x000fe200000e0000 */
[----:B--2---:R-:W-:Y:S04]  /*6e30*/  UIADD3 UR4, UP0, UPT, UR6, 0x680, URZ ;  /* 0x0000068006047890 */ /* 0x004fe8000ff1e0ff */
[----:B------:R-:W-:Y:S09]  /*6e40*/  UIADD3.X UR5, UPT, UPT, URZ, UR7, URZ, UP0, !UPT ;  /* 0x00000007ff057290 */ /* 0x000ff200087fe4ff */
[----:B------:R2:W-:Y:S01]  /*6e50*/  UTMASTG.3D [UR48], [UR4] ;  /* 0x00000030040073b5 */ /* 0x0005e20008010000 */
[----:B------:R0:W-:Y:S01]  /*6e60*/  UTMACMDFLUSH ;  /* 0x00000000000079b7 */ /* 0x0001e20000000000 */
[----:B--2---:R-:W-:Y:S04]  /*6e70*/  DEPBAR.LE SB0, 0x1 ;  /* 0x000080400000791a */ /* 0x004fe80000000000 */
.L_x_106:
[----:B------:R-:W-:Y:S05]  /*6e80*/  BSYNC.RECONVERGENT B0 ;  /* 0x0000000000007941 */ /* 0x000fea0003800200 */
.L_x_105:
[----:B------:R-:W-:Y:S01]  /*6e90*/  BAR.SYNC.DEFER_BLOCKING 0x1, 0x80 ;  /* 0x0042000000007b1d */ /* 0x000fe20000010000 */
[----:B------:R-:W-:Y:S01]  /*6ea0*/  ISETP.NE.AND P1, PT, R95, RZ, PT ;  /* 0x000000ff5f00720c */ /* 0x000fe20003f25270 */
[----:B------:R-:W-:Y:S01]  /*6eb0*/  UISETP.NE.AND UP0, UPT, UR47, URZ, UPT ;  /* 0x000000ff2f00728c */ /* 0x000fe2000bf05270 */
[----:B------:R-:W-:Y:S11]  /*6ec0*/  LEA R3, R46, UR44, 0x3 ;  /* 0x0000002c2e037c11 */ /* 0x000ff6000f8e18ff */
[----:B------:R-:W-:Y:S01]  /*6ed0*/  @P1 SHF.L.U32 R4, R91, 0x1f, RZ ;  /* 0x0000001f5b041819 */ /* 0x000fe200000006ff */
[----:B------:R-:W-:Y:S06]  /*6ee0*/  BRA.U !UP0, `(.L_x_107) ;  /* 0x0000000108247547 */ /* 0x000fec000b800000 */
[----:B------:R-:W2:Y:S01]  /*6ef0*/  S2R R0, SR_CgaCtaId ;  /* 0x0000000000007919 */ /* 0x000ea20000008800 */
[----:B------:R-:W-:Y:S01]  /*6f00*/  IMAD.U32 R2, RZ, RZ, UR46 ;  /* 0x0000002eff027e24 */ /* 0x000fe2000f8e00ff */
[----:B------:R-:W-:Y:S04]  /*6f10*/  UIADD3 UR4, UPT, UPT, UR46, 0x1, URZ ;  /* 0x000000012e047890 */ /* 0x000fe8000fffe0ff */
[----:B------:R-:W-:Y:S01]  /*6f20*/  @P1 LEA R2, R2, UR44, 0x3 ;  /* 0x0000002c02021c11 */ /* 0x000fe2000f8e18ff */
[----:B------:R-:W-:Y:S04]  /*6f30*/  UISETP.NE.AND UP0, UPT, UR4, 0x4, UPT ;  /* 0x000000040400788c */ /* 0x000fe8000bf05270 */
[----:B------:R-:W-:Y:S01]  /*6f40*/  @P1 VIADD R5, R2, 0x60 ;  /* 0x0000006002051836 */ /* 0x000fe20000000000 */
[----:B------:R-:W-:Y:S04]  /*6f50*/  USEL UR46, UR4, URZ, UP0 ;  /* 0x000000ff042e7287 */ /* 0x000fe80008000000 */
[----:B--2---:R-:W-:Y:S04]  /*6f60*/  @P1 PRMT R0, R0, 0x654, R5 ;  /* 0x0000065400001816 */ /* 0x004fe80000000005 */
[----:B------:R2:W-:Y:S04]  /*6f70*/  @P1 SYNCS.ARRIVE.TRANS64.RED.A1T0 RZ, [R0+URZ], RZ ;  /* 0x000000ff00ff19a7 */ /* 0x0005e800081004ff */
.L_x_107:
[----:B------:R-:W3:Y:S01]  /*6f80*/  @P1 SYNCS.PHASECHK.TRANS64.TRYWAIT P0, [R3+URZ+0x40], R4 ;  /* 0x00004004030015a7 */ /* 0x000ee200080011ff */
[----:B------:R-:W-:Y:S01]  /*6f90*/  BSSY B1, `(.L_x_108) ;  /* 0x0000017000017945 */ /* 0x000fe20003800000 */
[----:B---3--:R-:W-:Y:S03]  /*6fa0*/  @P1 SEL R60, RZ, 0x1, !P0 ;  /* 0x00000001ff3c1807 */ /* 0x008fe60004000000 */
[----:B------:R-:W-:Y:S05]  /*6fb0*/  @!P1 BRA `(.L_x_109) ;  /* 0x0000000000509947 */ /* 0x000fea0003800000 */
[----:B------:R-:W-:Y:S01]  /*6fc0*/  ISETP.NE.AND P1, PT, R61, RZ, PT ;  /* 0x000000ff3d00720c */ /* 0x000fe20003f25270 */
[----:B------:R-:W-:Y:S01]  /*6fd0*/  BSSY B0, `(.L_x_110) ;  /* 0x000000a000007945 */ /* 0x000fe20003800000 */
[----:B------:R-:W-:Y:S11]  /*6fe0*/  ISETP.NE.AND P0, PT, R60, RZ, PT ;  /* 0x000000ff3c00720c */ /* 0x000ff60003f05270 */
[----:B------:R-:W-:Y:S04]  /*6ff0*/  @P1 IMAD R4, R46, 0x2000, R47 ;  /* 0x000020002e041824 */ /* 0x000fe800078e022f */
[----:B------:R-:W-:Y:S04]  /*7000*/  @P1 VIADD R7, R4, UR44 ;  /* 0x0000002c04071c36 */ /* 0x000fe80008000000 */
[----:B------:R-:W-:Y:S01]  /*7010*/  @P1 IMAD.IADD R2, R92, 0x1, R7 ;  /* 0x000000015c021824 */ /* 0x000fe200078e0207 */
[----:B------:R-:W-:Y:S01]  /*7020*/  @P1 IADD3 R5, PT, PT, R62, R7, RZ ;  /* 0x000000073e051210 */ /* 0x000fe20007ffe0ff */
[----:B------:R-:W-:Y:S06]  /*7030*/  @P0 BRA `(.L_x_111) ;  /* 0x00000000000c0947 */ /* 0x000fec0003800000 */
[----:B--2---:R-:W-:Y:S04]  /*7040*/  SHF.L.U32 R0, R91, 0x1f, RZ ;  /* 0x0000001f5b007819 */ /* 0x004fe800000006ff */
[----:B------:R-:W2:Y:S02]  /*7050*/  SYNCS.PHASECHK.TRANS64.TRYWAIT P0, [R3+URZ+0x40], R0 ;  /* 0x00004000030075a7 */ /* 0x000ea400080011ff */
[----:B--2---:R-:W-:Y:S05]  /*7060*/  @!P0 BRA `(.L_x_112) ;  /* 0x00000030008c8947 */ /* 0x004fea0003800000 */
.L_x_111:
[----:B------:R-:W-:Y:S05]  /*7070*/  BSYNC B0 ;  /* 0x0000000000007941 */ /* 0x000fea0003800000 */
.L_x_110:
[----:B------:R-:W-:Y:S02]  /*7080*/  ISETP.NE.AND P0, PT, R61, RZ, PT ;  /* 0x000000ff3d00720c */ /* 0x000fe40003f05270 */
[----:B------:R-:W-:Y:S11]  /*7090*/  IADD3 R46, PT, PT, R46, 0x1, RZ ;  /* 0x000000012e2e7810 */ /* 0x000ff60007ffe0ff */
[----:B--2---:R-:W-:Y:S01]  /*70a0*/  @P0 IMAD.IADD R0, R92, 0x1, R5 ;  /* 0x000000015c000824 */ /* 0x004fe200078e0205 */
[----:B------:R-:W-:Y:S05]  /*70b0*/  @P0 WARPSYNC.ALL ;  /* 0x0000000000000948 */ /* 0x000fea0003800000 */
[----:B------:R3:W4:Y:S04]  /*70c0*/  @P0 LDSM.16.M88.4 R48, [R4+UR44+0x400] ;  /* 0x0004002c0430083b */ /* 0x0007280008000200 */
[----:B------:R3:W2:Y:S04]  /*70d0*/  @P0 LDSM.16.M88.4 R56, [R2+0x400] ;  /* 0x000400000238083b */ /* 0x0006a80000000200 */
[----:B------:R3:W1:Y:S04]  /*70e0*/  @P0 LDSM.16.M88.4 R64, [R5+0x400] ;  /* 0x000400000540083b */ /* 0x0006680000000200 */
[----:B------:R3:W1:Y:S02]  /*70f0*/  @P0 LDSM.16.M88.4 R72, [R0+0x400] ;  /* 0x000400000048083b */ /* 0x0006640000000200 */
.L_x_109:
[----:B------:R-:W-:Y:S05]  /*7100*/  BSYNC B1 ;  /* 0x0000000000017941 */ /* 0x000fea0003800000 */
.L_x_108:
[----:B------:R-:W-:Y:S05]  /*7110*/  VIADD R3, R39, 0x40 ;  /* 0x0000004027037836 */ /* 0x000fea0000000000 */
[----:B------:R-:W-:Y:S04]  /*7120*/  SHF.R.U32.HI R3, RZ, 0x15, R3 ;  /* 0x00000015ff037819 */ /* 0x000fe80000011603 */
[----:B------:R-:W-:Y:S11]  /*7130*/  LOP3.LUT P0, RZ, R3, 0x3, R82, 0x48, !PT ;  /* 0x0000000303ff7812 */ /* 0x000ff60007804852 */
[----:B------:R-:W-:Y:S02]  /*7140*/  @!UPT UIADD3 URZ, UPT, UPT, URZ, URZ, URZ ;  /* 0x000000fffffff290 */ /* 0x000fe4000fffe0ff */
[----:B------:R-:W-:Y:S05]  /*7150*/  @!P0 BRA `(.L_x_113) ;  /* 0x0000000000408947 */ /* 0x000fea0003800000 */
[----:B------:R-:W5:Y:S01]  /*7160*/  LDCU.64 UR8, c[0x4][0x70] ;  /* 0x01000e00ff0877ac */ /* 0x000f620008000a00 */
[----:B------:R-:W-:Y:S01]  /*7170*/  MOV R3, 0x0 ;  /* 0x0000000000037802 */ /* 0x000fe20000000f00 */
[----:B------:R-:W-:Y:S02]  /*7180*/  HFMA2 R12, -RZ, RZ, 0, 5.9604644775390625e-08 ;  /* 0x00000001ff0c7431 */ /* 0x000fe400000001ff */
[----:B------:R-:W-:Y:S02]  /*7190*/  IMAD.MOV.U32 R8, RZ, RZ, 0x192 ;  /* 0x00000192ff087424 */ /* 0x000fe400078e00ff */
[----:B------:R-:W-:Y:S01]  /*71a0*/  IMAD.MOV.U32 R13, RZ, RZ, RZ ;  /* 0x000000ffff0d7224 */ /* 0x000fe200078e00ff */
[----:B------:R-:W2:Y:S01]  /*71b0*/  LDCU.64 UR6, c[0x4][0x78] ;  /* 0x01000f00ff0677ac */ /* 0x000ea20008000a00 */
[----:B---3--:R-:W3:Y:S01]  /*71c0*/  LDC.64 R2, c[0x4][R3] ;  /* 0x0100000003027b82 */ /* 0x008ee20000000a00 */
[----:B------:R-:W4:Y:S01]  /*71d0*/  LDCU.64 UR4, c[0x4][0x10] ;  /* 0x01000200ff0477ac */ /* 0x000f220008000a00 */
[----:B-----5:R-:W-:Y:S01]  /*71e0*/  MOV R5, UR9 ;  /* 0x0000000900057c02 */ /* 0x020fe20008000f00 */
[----:B------:R-:W-:Y:S01]  /*71f0*/  IMAD.U32 R4, RZ, RZ, UR8 ;  /* 0x00000008ff047e24 */ /* 0x000fe2000f8e00ff */
[----:B--2---:R-:W-:Y:S01]  /*7200*/  MOV R7, UR7 ;  /* 0x0000000700077c02 */ /* 0x004fe20008000f00 */
[----:B------:R-:W-:Y:S01]  /*7210*/  IMAD.U32 R6, RZ, RZ, UR6 ;  /* 0x00000006ff067e24 */ /* 0x000fe2000f8e00ff */
[----:B----4-:R-:W-:Y:S01]  /*7220*/  MOV R11, UR5 ;  /* 0x00000005000b7c02 */ /* 0x010fe20008000f00 */
[----:B------:R-:W-:Y:S02]  /*7230*/  IMAD.U32 R10, RZ, RZ, UR4 ;  /* 0x00000004ff0a7e24 */ /* 0x000fe4000f8e00ff */
[----:B------:R-:W-:Y:S07]  /*7240*/  LEPC R20, `(.L_x_113) ;  /* 0x000000001014794e */ /* 0x000fee0000000000 */
[----:B-1-3--:R-:W-:Y:S05]  /*7250*/  CALL.ABS.NOINC R2 ;  /* 0x0000000002007343 */ /* 0x00afea0003c00000 */
.L_x_113:
[C---:B----4-:R-:W-:Y:S01]  /*7260*/  SHF.L.U32 R40, R48.reuse, 0x10, RZ ;  /* 0x0000001030287819 */ /* 0x050fe200000006ff */
[----:B------:R-:W-:Y:S05]  /*7270*/  WARPSYNC.ALL ;  /* 0x0000000000007948 */ /* 0x000fea0003800000 */
[----:B------:R-:W-:Y:S01]  /*7280*/  R2UR UR4, R39 ;  /* 0x00000000270472ca */ /* 0x000fe200000e0000 */
[----:B------:R-:W4:Y:S01]  /*7290*/  S2R R101, SR_CgaCtaId ;  /* 0x0000000000657919 */ /* 0x000f220000008800 */
[----:B------:R-:W-:Y:S01]  /*72a0*/  LOP3.LUT R43, R48, 0xffff0000, RZ, 0xc0, !PT ;  /* 0xffff0000302b7812 */ /* 0x000fe200078ec0ff */
[----:B------:R-:W-:Y:S01]  /*72b0*/  BSSY.RECONVERGENT B0, `(.L_x_114) ;  /* 0x000008e000007945 */ /* 0x000fe20003800200 */
[----:B------:R-:W-:Y:S02]  /*72c0*/  LOP3.LUT R42, R49, 0xffff0000, RZ, 0xc0, !PT ;  /* 0xffff0000312a7812 */ /* 0x000fe400078ec0ff */
[----:B------:R-:W-:Y:S02]  /*72d0*/  LOP3.LUT R44, R50, 0xffff0000, RZ, 0xc0, !PT ;  /* 0xffff0000322c7812 */ /* 0x000fe400078ec0ff */
[----:B--2---:R-:W-:Y:S02]  /*72e0*/  SHF.L.U32 R45, R59, 0x10, RZ ;  /* 0x000000103b2d7819 */ /* 0x004fe400000006ff */
[----:B------:R-:W-:Y:S02]  /*72f0*/  ISETP.NE.AND P6, PT, R95, RZ, PT ;  /* 0x000000ff5f00720c */ /* 0x000fe40003fc5270 */
[----:B------:R-:W-:Y:S01]  /*7300*/  ISETP.NE.AND P0, PT, R94, RZ, PT ;  /* 0x000000ff5e00720c */ /* 0x000fe20003f05270 */
[----:B---3--:R-:W2:Y:S01]  /*7310*/  LDTM.16dp256bit.x8 R4, tmem[UR4+0x40] ;  /* 0x00004004000479ee */ /* 0x008ea200081a0000 */
[----:B------:R-:W-:Y:S09]  /*7320*/  MOV R63, UR46 ;  /* 0x0000002e003f7c02 */ /* 0x000ff20008000f00 */
[----:B------:R-:W-:Y:S02]  /*7330*/  @P6 LEA R63, R63, UR44, 0x3 ;  /* 0x0000002c3f3f6c11 */ /* 0x000fe4000f8e18ff */
[----:B-1----:R-:W-:Y:S02]  /*7340*/  @P6 SHF.L.U32 R108, R91, 0x1f, RZ ;  /* 0x0000001f5b6c6819 */ /* 0x002fe400000006ff */
[----:B------:R-:W-:Y:S02]  /*7350*/  @P6 IADD3 R102, PT, PT, R63, 0x60, RZ ;  /* 0x000000603f666810 */ /* 0x000fe40007ffe0ff */
[----:B------:R-:W-:Y:S02]  /*7360*/  LEA R63, R46, UR44, 0x3 ;  /* 0x0000002c2e3f7c11 */ /* 0x000fe4000f8e18ff */
[----:B----4-:R-:W-:Y:S01]  /*7370*/  @P6 PRMT R102, R101, 0x654, R102 ;  /* 0x0000065465666816 */ /* 0x010fe20000000066 */
[C---:B--2---:R-:W-:Y:S01]  /*7380*/  FMUL R0, R38.reuse, R4 ;  /* 0x0000000426007220 */ /* 0x044fe20000400000 */
[C---:B------:R-:W-:Y:S01]  /*7390*/  FMUL R2, R38.reuse, R5 ;  /* 0x0000000526027220 */ /* 0x040fe20000400000 */
[C---:B------:R-:W-:Y:S01]  /*73a0*/  FMUL R3, R38.reuse, R6 ;  /* 0x0000000626037220 */ /* 0x040fe20000400000 */
[C---:B------:R-:W-:Y:S01]  /*73b0*/  FMUL R7, R38.reuse, R7 ;  /* 0x0000000726077220 */ /* 0x040fe20000400000 */
[----:B------:R-:W-:Y:S01]  /*73c0*/  FFMA R0, R41, R40, R0 ;  /* 0x0000002829007223 */ /* 0x000fe20000000000 */
[----:B------:R-:W-:Y:S01]  /*73d0*/  SHF.L.U32 R40, R49, 0x10, RZ ;  /* 0x0000001031287819 */ /* 0x000fe200000006ff */
[----:B------:R-:W-:Y:S01]  /*73e0*/  FFMA R2, R41, R43, R2 ;  /* 0x0000002b29027223 */ /* 0x000fe20000000002 */
[----:B------:R-:W-:Y:S01]  /*73f0*/  SHF.L.U32 R43, R51, 0x10, RZ ;  /* 0x00000010332b7819 */ /* 0x000fe200000006ff */
[C---:B------:R-:W-:Y:S01]  /*7400*/  FMUL R4, R38.reuse, R8 ;  /* 0x0000000826047220 */ /* 0x040fe20000400000 */
[----:B------:R-:W-:Y:S01]  /*7410*/  FMUL R5, R38, R9 ;  /* 0x0000000926057220 */ /* 0x000fe20000400000 */
[C---:B------:R-:W-:Y:S01]  /*7420*/  FFMA R3, R41.reuse, R40, R3 ;  /* 0x0000002829037223 */ /* 0x040fe20000000003 */
[----:B------:R-:W-:Y:S01]  /*7430*/  SHF.L.U32 R40, R50, 0x10, RZ ;  /* 0x0000001032287819 */ /* 0x000fe200000006ff */
[----:B------:R-:W-:Y:S01]  /*7440*/  FFMA R7, R41, R42, R7 ;  /* 0x0000002a29077223 */ /* 0x000fe20000000007 */
[----:B------:R-:W-:Y:S01]  /*7450*/  LOP3.LUT R42, R51, 0xffff0000, RZ, 0xc0, !PT ;  /* 0xffff0000332a7812 */ /* 0x000fe200078ec0ff */
[----:B------:R-:W-:Y:S01]  /*7460*/  FMUL R6, R38, R10 ;  /* 0x0000000a26067220 */ /* 0x000fe20000400000 */
[----:B------:R-:W-:Y:S01]  /*7470*/  F2FP.BF16.F32.PACK_AB R52, R2, R0 ;  /* 0x000000000234723e */ /* 0x000fe200000010ff */
        /* <DEDUP_REMOVED lines=18> */
[C---:B------:R-:W-:Y:S01]  /*75a0*/  LOP3.LUT R42, R58.reuse, 0xffff0000, RZ, 0xc0, !PT ;  /* 0xffff00003a2a7812 */ /* 0x040fe200078ec0ff */
[----:B------:R-:W-:Y:S01]  /*75b0*/  FFMA R10, R41, R43, R10 ;  /* 0x0000002b290a7223 */ /* 0x000fe2000000000a */
[----:B------:R-:W-:Y:S01]  /*75c0*/  SHF.L.U32 R43, R58, 0x10, RZ ;  /* 0x000000103a2b7819 */ /* 0x000fe200000006ff */
[C---:B------:R-:W-:Y:S01]  /*75d0*/  FMUL R15, R38.reuse, R15 ;  /* 0x0000000f260f7220 */ /* 0x040fe20000400000 */
[----:B------:R-:W-:Y:S01]  /*75e0*/  F2FP.BF16.F32.PACK_AB R68, R9, R8 ;  /* 0x000000080944723e */ /* 0x000fe200000010ff */
[C---:B------:R-:W-:Y:S01]  /*75f0*/  FMUL R12, R38.reuse, R16 ;  /* 0x00000010260c7220 */ /* 0x040fe20000400000 */
[----:B------:R-:W-:Y:S01]  /*7600*/  FMUL R13, R38, R17 ;  /* 0x00000011260d7220 */ /* 0x000fe20000400000 */
[----:B------:R-:W-:Y:S01]  /*7610*/  FFMA R15, R41, R40, R15 ;  /* 0x00000028290f7223 */ /* 0x000fe2000000000f */
[----:B------:R-:W-:Y:S01]  /*7620*/  LOP3.LUT R40, R59, 0xffff0000, RZ, 0xc0, !PT ;  /* 0xffff00003b287812 */ /* 0x000fe200078ec0ff */
[----:B------:R-:W-:Y:S01]  /*7630*/  FFMA R12, R41, R43, R12 ;  /* 0x0000002b290c7223 */ /* 0x000fe2000000000c */
[----:B------:R-:W-:Y:S01]  /*7640*/  SHF.L.U32 R43, R64, 0x10, RZ ;  /* 0x00000010402b7819 */ /* 0x000fe200000006ff */
[----:B------:R-:W-:Y:S01]  /*7650*/  FMUL R14, R38, R18 ;  /* 0x00000012260e7220 */ /* 0x000fe20000400000 */
[----:B------:R-:W-:Y:S01]  /*7660*/  F2FP.BF16.F32.PACK_AB R69, R15, R10 ;  /* 0x0000000a0f45723e */ /* 0x000fe200000010ff */
[----:B------:R-:W-:Y:S01]  /*7670*/  FFMA R13, R41, R42, R13 ;  /* 0x0000002a290d7223 */ /* 0x000fe2000000000d */
[----:B------:R-:W-:Y:S01]  /*7680*/  LOP3.LUT R42, R64, 0xffff0000, RZ, 0xc0, !PT ;  /* 0xffff0000402a7812 */ /* 0x000fe200078ec0ff */
[C---:B------:R-:W-:Y:S01]  /*7690*/  FMUL R19, R38.reuse, R19 ;  /* 0x0000001326137220 */ /* 0x040fe20000400000 */
[C---:B------:R-:W-:Y:S01]  /*76a0*/  FMUL R16, R38.reuse, R20 ;  /* 0x0000001426107220 */ /* 0x040fe20000400000 */
[C---:B------:R-:W-:Y:S01]  /*76b0*/  FMUL R17, R38.reuse, R21 ;  /* 0x0000001526117220 */ /* 0x040fe20000400000 */
[----:B------:R-:W-:Y:S01]  /*76c0*/  F2FP.BF16.F32.PACK_AB R70, R13, R12 ;  /* 0x0000000c0d46723e */ /* 0x000fe200000010ff */
[----:B------:R-:W-:Y:S01]  /*76d0*/  FFMA R14, R41, R45, R14 ;  /* 0x0000002d290e7223 */ /* 0x000fe2000000000e */
[----:B------:R-:W-:Y:S01]  /*76e0*/  SHF.L.U32 R45, R65, 0x10, RZ ;  /* 0x00000010412d7819 */ /* 0x000fe200000006ff */
[----:B------:R1:W-:Y:S01]  /*76f0*/  STSM.16.M88.4 [R97+0x2400], R52 ;  /* 0x0024003461007844 */ /* 0x0003e20000000200 */
[----:B------:R-:W-:Y:S01]  /*7700*/  FFMA R19, R41, R40, R19 ;  /* 0x0000002829137223 */ /* 0x000fe20000000013 */
[----:B------:R-:W-:Y:S01]  /*7710*/  LOP3.LUT R40, R65, 0xffff0000, RZ, 0xc0, !PT ;  /* 0xffff000041287812 */ /* 0x000fe200078ec0ff */
[----:B------:R-:W-:Y:S01]  /*7720*/  FFMA R16, R41, R43, R16 ;  /* 0x0000002b29107223 */ /* 0x000fe20000000010 */
[----:B------:R-:W-:Y:S01]  /*7730*/  SHF.L.U32 R43, R67, 0x10, RZ ;  /* 0x00000010432b7819 */ /* 0x000fe200000006ff */
[----:B------:R-:W-:Y:S01]  /*7740*/  FMUL R18, R38, R22 ;  /* 0x0000001626127220 */ /* 0x000fe20000400000 */
[----:B------:R-:W-:Y:S01]  /*7750*/  F2FP.BF16.F32.PACK_AB R71, R19, R14 ;  /* 0x0000000e1347723e */ /* 0x000fe200000010ff */
[C---:B------:R-:W-:Y:S01]  /*7760*/  FFMA R17, R41.reuse, R42, R17 ;  /* 0x0000002a29117223 */ /* 0x040fe20000000011 */
[----:B------:R-:W-:Y:S01]  /*7770*/  SHF.L.U32 R42, R66, 0x10, RZ ;  /* 0x00000010422a7819 */ /* 0x000fe200000006ff */
[C---:B------:R-:W-:Y:S01]  /*7780*/  FMUL R23, R38.reuse, R23 ;  /* 0x0000001726177220 */ /* 0x040fe20000400000 */
[----:B------:R-:W-:Y:S01]  /*7790*/  FMUL R20, R38, R24 ;  /* 0x0000001826147220 */ /* 0x000fe20000400000 */
[----:B------:R-:W-:Y:S01]  /*77a0*/  FFMA R18, R41, R45, R18 ;  /* 0x0000002d29127223 */ /* 0x000fe20000000012 */
[----:B------:R-:W-:Y:S01]  /*77b0*/  SHF.L.U32 R45, R75, 0x10, RZ ;  /* 0x000000104b2d7819 */ /* 0x000fe200000006ff */
[C---:B------:R-:W-:Y:S01]  /*77c0*/  FFMA R23, R41.reuse, R40, R23 ;  /* 0x0000002829177223 */ /* 0x040fe20000000017 */
[----:B------:R-:W-:Y:S01]  /*77d0*/  LOP3.LUT R40, R66, 0xffff0000, RZ, 0xc0, !PT ;  /* 0xffff000042287812 */ /* 0x000fe200078ec0ff */
[----:B------:R-:W-:Y:S01]  /*77e0*/  FFMA R20, R41, R42, R20 ;  /* 0x0000002a29147223 */ /* 0x000fe20000000014 */
[----:B------:R-:W-:Y:S01]  /*77f0*/  LOP3.LUT R42, R67, 0xffff0000, RZ, 0xc0, !PT ;  /* 0xffff0000432a7812 */ /* 0x000fe200078ec0ff */
[C---:B------:R-:W-:Y:S01]  /*7800*/  FMUL R21, R38.reuse, R25 ;  /* 0x0000001926157220 */ /* 0x040fe20000400000 */
[C---:B------:R-:W-:Y:S01]  /*7810*/  FMUL R22, R38.reuse, R26 ;  /* 0x0000001a26167220 */ /* 0x040fe20000400000 */
[C---:B------:R-:W-:Y:S01]  /*7820*/  FMUL R27, R38.reuse, R27 ;  /* 0x0000001b261b7220 */ /* 0x040fe20000400000 */
[----:B------:R-:W-:Y:S01]  /*7830*/  FMUL R24, R38, R28 ;  /* 0x0000001c26187220 */ /* 0x000fe20000400000 */
[C---:B------:R-:W-:Y:S01]  /*7840*/  FFMA R21, R41.reuse, R40, R21 ;  /* 0x0000002829157223 */ /* 0x040fe20000000015 */
[C---:B------:R-:W-:Y:S01]  /*7850*/  SHF.L.U32 R40, R72.reuse, 0x10, RZ ;  /* 0x0000001048287819 */ /* 0x040fe200000006ff */
[----:B------:R-:W-:Y:S01]  /*7860*/  FFMA R22, R41, R43, R22 ;  /* 0x0000002b29167223 */ /* 0x000fe20000000016 */
[----:B------:R-:W-:Y:S01]  /*7870*/  SHF.L.U32 R43, R73, 0x10, RZ ;  /* 0x00000010492b7819 */ /* 0x000fe200000006ff */
[----:B------:R2:W-:Y:S01]  /*7880*/  STSM.16.M88.4 [R96+0x2400], R68 ;  /* 0x0024004460007844 */ /* 0x0005e20000000200 */
[C---:B------:R-:W-:Y:S01]  /*7890*/  FFMA R27, R41.reuse, R42, R27 ;  /* 0x0000002a291b7223 */ /* 0x040fe2000000001b */
[----:B------:R-:W-:Y:S01]  /*78a0*/  LOP3.LUT R42, R72, 0xffff0000, RZ, 0xc0, !PT ;  /* 0xffff0000482a7812 */ /* 0x000fe200078ec0ff */
[C---:B------:R-:W-:Y:S01]  /*78b0*/  FMUL R25, R38.reuse, R29 ;  /* 0x0000001d26197220 */ /* 0x040fe20000400000 */
[C---:B------:R-:W-:Y:S01]  /*78c0*/  FMUL R26, R38.reuse, R30 ;  /* 0x0000001e261a7220 */ /* 0x040fe20000400000 */
[----:B------:R-:W-:Y:S01]  /*78d0*/  FFMA R24, R41, R40, R24 ;  /* 0x0000002829187223 */ /* 0x000fe20000000018 */
[----:B------:R-:W-:Y:S01]  /*78e0*/  LOP3.LUT R40, R73, 0xffff0000, RZ, 0xc0, !PT ;  /* 0xffff000049287812 */ /* 0x000fe200078ec0ff */
[C---:B------:R-:W-:Y:S01]  /*78f0*/  FFMA R25, R41.reuse, R42, R25 ;  /* 0x0000002a29197223 */ /* 0x040fe20000000019 */
[C---:B------:R-:W-:Y:S01]  /*7900*/  FFMA R26, R41.reuse, R43, R26 ;  /* 0x0000002b291a7223 */ /* 0x040fe2000000001a */
[----:B------:R-:W-:Y:S01]  /*7910*/  FMUL R31, R38, R31 ;  /* 0x0000001f261f7220 */ /* 0x000fe20000400000 */
[----:B------:R-:W-:Y:S01]  /*7920*/  SHF.L.U32 R43, R74, 0x10, RZ ;  /* 0x000000104a2b7819 */ /* 0x000fe200000006ff */
[----:B------:R-:W-:Y:S01]  /*7930*/  FMUL R28, R38, R32 ;  /* 0x00000020261c7220 */ /* 0x000fe20000400000 */
[----:B------:R-:W-:Y:S01]  /*7940*/  LOP3.LUT R42, R74, 0xffff0000, RZ, 0xc0, !PT ;  /* 0xffff00004a2a7812 */ /* 0x000fe200078ec0ff */
[C---:B------:R-:W-:Y:S01]  /*7950*/  FMUL R29, R38.reuse, R33 ;  /* 0x00000021261d7220 */ /* 0x040fe20000400000 */
[C---:B------:R-:W-:Y:S01]  /*7960*/  FMUL R30, R38.reuse, R34 ;  /* 0x00000022261e7220 */ /* 0x040fe20000400000 */
[C---:B------:R-:W-:Y:S01]  /*7970*/  FFMA R31, R41.reuse, R40, R31 ;  /* 0x00000028291f7223 */ /* 0x040fe2000000001f */
[----:B------:R-:W-:Y:S01]  /*7980*/  FMUL R35, R38, R35 ;  /* 0x0000002326237220 */ /* 0x000fe20000400000 */
[C---:B------:R-:W-:Y:S01]  /*7990*/  FFMA R28, R41.reuse, R43, R28 ;  /* 0x0000002b291c7223 */ /* 0x040fe2000000001c */
[C---:B------:R-:W-:Y:S01]  /*79a0*/  FFMA R29, R41.reuse, R42, R29 ;  /* 0x0000002a291d7223 */ /* 0x040fe2000000001d */
[C---:B------:R-:W-:Y:S01]  /*79b0*/  FFMA R30, R41.reuse, R45, R30 ;  /* 0x0000002d291e7223 */ /* 0x040fe2000000001e */
[----:B------:R-:W-:Y:S01]  /*79c0*/  FFMA R35, R41, R44, R35 ;  /* 0x0000002c29237223 */ /* 0x000fe20000000023 */
[----:B-1----:R-:W-:Y:S02]  /*79d0*/  F2FP.BF16.F32.PACK_AB R52, R17, R16 ;  /* 0x000000101134723e */ /* 0x002fe400000010ff */
[----:B------:R-:W-:Y:S02]  /*79e0*/  F2FP.BF16.F32.PACK_AB R53, R23, R18 ;  /* 0x000000121735723e */ /* 0x000fe400000010ff */
[----:B------:R-:W-:Y:S02]  /*79f0*/  F2FP.BF16.F32.PACK_AB R54, R21, R20 ;  /* 0x000000141536723e */ /* 0x000fe400000010ff */
[----:B------:R-:W-:Y:S02]  /*7a00*/  F2FP.BF16.F32.PACK_AB R55, R27, R22 ;  /* 0x000000161b37723e */ /* 0x000fe400000010ff */
[----:B------:R-:W-:Y:S02]  /*7a10*/  F2FP.BF16.F32.PACK_AB R104, R25, R24 ;  /* 0x000000181968723e */ /* 0x000fe400000010ff */
[----:B------:R-:W-:Y:S01]  /*7a20*/  F2FP.BF16.F32.PACK_AB R105, R31, R26 ;  /* 0x0000001a1f69723e */ /* 0x000fe200000010ff */
[----:B------:R2:W-:Y:S01]  /*7a30*/  STSM.16.M88.4 [R99+0x2000], R52 ;  /* 0x0020003463007844 */ /* 0x0005e20000000200 */
[----:B------:R-:W-:Y:S02]  /*7a40*/  F2FP.BF16.F32.PACK_AB R106, R29, R28 ;  /* 0x0000001c1d6a723e */ /* 0x000fe400000010ff */
[----:B------:R-:W-:Y:S05]  /*7a50*/  F2FP.BF16.F32.PACK_AB R107, R35, R30 ;  /* 0x0000001e236b723e */ /* 0x000fea00000010ff */
[----:B------:R2:W-:Y:S01]  /*7a60*/  STSM.16.M88.4 [R100+0x2000], R104 ;  /* 0x0020006864007844 */ /* 0x0005e20000000200 */
[----:B------:R-:W-:Y:S01]  /*7a70*/  @!PT LDS RZ, [RZ] ;  /* 0x00000000fffff984 */ /* 0x000fe20000000800 */
[----:B------:R-:W-:Y:S01]  /*7a80*/  @!PT LDS RZ, [RZ] ;  /* 0x00000000fffff984 */ /* 0x000fe20000000800 */
[----:B------:R-:W-:Y:S01]  /*7a90*/  @!PT LDS RZ, [RZ] ;  /* 0x00000000fffff984 */ /* 0x000fe20000000800 */
[----:B------:R-:W-:Y:S01]  /*7aa0*/  @!PT LDS RZ, [RZ] ;  /* 0x00000000fffff984 */ /* 0x000fe20000000800 */
[----:B------:R1:W-:Y:S07]  /*7ab0*/  MEMBAR.ALL.CTA ;  /* 0x0000000000007992 */ /* 0x0003ee0000008000 */
[----:B-1----:R-:W1:Y:S02]  /*7ac0*/  FENCE.VIEW.ASYNC.S ;  /* 0x00000000000073c6 */ /* 0x002e640000000000 */
[----:B-1----:R-:W-:Y:S06]  /*7ad0*/  BAR.SYNC.DEFER_BLOCKING 0x1, 0x80 ;  /* 0x0042000000007b1d */ /* 0x002fec0000010000 */
[----:B------:R-:W-:Y:S05]  /*7ae0*/  @P0 BRA `(.L_x_115) ;  /* 0x0000000000280947 */ /* 0x000fea0003800000 */
[----:B------:R-:W1:Y:S01]  /*7af0*/  LDCU.64 UR6, c[0x0][0x348] ;  /* 0x00006900ff0677ac */ /* 0x000e620008000a00 */
[----:B------:R-:W-:Y:S02]  /*7b00*/  UIADD3 UR9, UPT, UPT, UR49, 0x40, URZ ;  /* 0x0000004031097890 */ /* 0x000fe4000fffe0ff */
[----:B------:R-:W-:Y:S01]  /*7b10*/  UIADD3 UR8, UPT, UPT, UR44, 0x2400, URZ ;  /* 0x000024002c087890 */ /* 0x000fe2000fffe0ff */
[----:B------:R-:W-:Y:S01]  /*7b20*/  UMOV UR10, UR50 ;  /* 0x00000032000a7c82 */ /* 0x000fe20008000000 */
[----:B------:R-:W-:Y:S01]  /*7b30*/  UMOV UR11, UR36 ;  /* 0x00000024000b7c82 */ /* 0x000fe20008000000 */
[----:B-1----:R-:W-:Y:S04]  /*7b40*/  UIADD3 UR4, UP0, UPT, UR6, 0x680, URZ ;  /* 0x0000068006047890 */ /* 0x002fe8000ff1e0ff */
[----:B------:R-:W-:Y:S09]  /*7b50*/  UIADD3.X UR5, UPT, UPT, URZ, UR7, URZ, UP0, !UPT ;  /* 0x00000007ff057290 */ /* 0x000ff200087fe4ff */
[----:B------:R1:W-:Y:S01]  /*7b60*/  UTMASTG.3D [UR8], [UR4] ;  /* 0x00000008040073b5 */ /* 0x0003e20008010000 */
[----:B------:R0:W-:Y:S01]  /*7b70*/  UTMACMDFLUSH ;  /* 0x00000000000079b7 */ /* 0x0001e20000000000 */
[----:B-1----:R-:W-:Y:S04]  /*7b80*/  DEPBAR.LE SB0, 0x1 ;  /* 0x000080400000791a */ /* 0x002fe80000000000 */
.L_x_115:
[----:B------:R-:W-:Y:S05]  /*7b90*/  BSYNC.RECONVERGENT B0 ;  /* 0x0000000000007941 */ /* 0x000fea0003800200 */
.L_x_114:
[----:B------:R-:W-:Y:S01]  /*7ba0*/  BAR.SYNC.DEFER_BLOCKING 0x1, 0x80 ;  /* 0x0042000000007b1d */ /* 0x000fe20000010000 */
[----:B------:R-:W-:Y:S04]  /*7bb0*/  UIADD3 UR4, UPT, UPT, UR46, 0x1, URZ ;  /* 0x000000012e047890 */ /* 0x000fe8000fffe0ff */
[----:B------:R-:W-:Y:S04]  /*7bc0*/  UISETP.NE.AND UP0, UPT, UR4, 0x4, UPT ;  /* 0x000000040400788c */ /* 0x000fe8000bf05270 */
[----:B------:R-:W-:Y:S01]  /*7bd0*/  USEL UR45, UR4, URZ, UP0 ;  /* 0x000000ff042d7287 */ /* 0x000fe20008000000 */
[----:B------:R1:W-:Y:S01]  /*7be0*/  @P6 SYNCS.ARRIVE.TRANS64.RED.A1T0 RZ, [R102+URZ], RZ ;  /* 0x000000ff66ff69a7 */ /* 0x0003e200081004ff */
[----:B------:R-:W-:Y:S01]  /*7bf0*/  BSSY B1, `(.L_x_116) ;  /* 0x0000018000017945 */ /* 0x000fe20003800000 */
[----:B------:R-:W3:Y:S02]  /*7c00*/  @P6 SYNCS.PHASECHK.TRANS64.TRYWAIT P0, [R63+URZ+0x40], R108 ;  /* 0x0000406c3f0065a7 */ /* 0x000ee400080011ff */
[----:B---3--:R-:W-:Y:S01]  /*7c10*/  @P6 SEL R60, RZ, 0x1, !P0 ;  /* 0x00000001ff3c6807 */ /* 0x008fe20004000000 */
[----:B-1----:R-:W-:Y:S06]  /*7c20*/  @!P6 BRA `(.L_x_117) ;  /* 0x000000000050e947 */ /* 0x002fec0003800000 */
        /* <DEDUP_REMOVED lines=8> */
[----:B------:R-:W-:Y:S04]  /*7cb0*/  SHF.L.U32 R4, R91, 0x1f, RZ ;  /* 0x0000001f5b047819 */ /* 0x000fe800000006ff */
[----:B------:R-:W1:Y:S02]  /*7cc0*/  SYNCS.PHASECHK.TRANS64.TRYWAIT P0, [R63+URZ+0x40], R4 ;  /* 0x000040043f0075a7 */ /* 0x000e6400080011ff */
[----:B-1----:R-:W-:Y:S05]  /*7cd0*/  @!P0 BRA `(.L_x_120) ;  /* 0x0000002400848947 */ /* 0x002fea0003800000 */
.L_x_119:
[----:B------:R-:W-:Y:S05]  /*7ce0*/  BSYNC B0 ;  /* 0x0000000000007941 */ /* 0x000fea0003800000 */
.L_x_118:
[----:B------:R-:W-:Y:S02]  /*7cf0*/  ISETP.NE.AND P0, PT, R61, RZ, PT ;  /* 0x000000ff3d00720c */ /* 0x000fe40003f05270 */
[----:B------:R-:W-:Y:S11]  /*7d00*/  IADD3 R46, PT, PT, R46, 0x1, RZ ;  /* 0x000000012e2e7810 */ /* 0x000ff60007ffe0ff */
[----:B-1----:R-:W-:Y:S01]  /*7d10*/  @P0 IMAD.IADD R4, R92, 0x1, R3 ;  /* 0x000000015c040824 */ /* 0x002fe200078e0203 */
[----:B------:R-:W-:Y:S05]  /*7d20*/  @P0 WARPSYNC.ALL ;  /* 0x0000000000000948 */ /* 0x000fea0003800000 */
[----:B------:R1:W3:Y:S04]  /*7d30*/  @P0 LDSM.16.M88.4 R48, [R2+UR44+0x400] ;  /* 0x0004002c0230083b */ /* 0x0002e80008000200 */
[----:B------:R1:W4:Y:S04]  /*7d40*/  @P0 LDSM.16.M88.4 R56, [R0+0x400] ;  /* 0x000400000038083b */ /* 0x0003280000000200 */
[----:B------:R1:W1:Y:S04]  /*7d50*/  @P0 LDSM.16.M88.4 R64, [R3+0x400] ;  /* 0x000400000340083b */ /* 0x0002680000000200 */
[----:B------:R1:W1:Y:S02]  /*7d60*/  @P0 LDSM.16.M88.4 R72, [R4+0x400] ;  /* 0x000400000448083b */ /* 0x0002640000000200 */
.L_x_117:
[----:B------:R-:W-:Y:S05]  /*7d70*/  BSYNC B1 ;  /* 0x0000000000017941 */ /* 0x000fea0003800000 */
.L_x_116:
[----:B-1----:R-:W-:Y:S05]  /*7d80*/  VIADD R3, R39, 0x80 ;  /* 0x0000008027037836 */ /* 0x002fea0000000000 */
[----:B------:R-:W-:Y:S04]  /*7d90*/  SHF.R.U32.HI R3, RZ, 0x15, R3 ;  /* 0x00000015ff037819 */ /* 0x000fe80000011603 */
[----:B------:R-:W-:Y:S11]  /*7da0*/  LOP3.LUT P0, RZ, R3, 0x3, R82, 0x48, !PT ;  /* 0x0000000303ff7812 */ /* 0x000ff60007804852 */
[----:B------:R-:W-:Y:S02]  /*7db0*/  @!UPT UIADD3 URZ, UPT, UPT, URZ, URZ, URZ ;  /* 0x000000fffffff290 */ /* 0x000fe4000fffe0ff */
[----:B------:R-:W-:Y:S05]  /*7dc0*/  @!P0 BRA `(.L_x_121) ;  /* 0x0000000000408947 */ /* 0x000fea0003800000 */
[----:B------:R-:W1:Y:S01]  /*7dd0*/  LDCU.64 UR8, c[0x4][0x70] ;  /* 0x01000e00ff0877ac */ /* 0x000e620008000a00 */
[----:B------:R-:W-:Y:S01]  /*7de0*/  MOV R3, 0x0 ;  /* 0x0000000000037802 */ /* 0x000fe20000000f00 */
[----:B------:R-:W-:Y:S02]  /*7df0*/  HFMA2 R12, -RZ, RZ, 0, 5.9604644775390625e-08 ;  /* 0x00000001ff0c7431 */ /* 0x000fe400000001ff */
[----:B------:R-:W-:Y:S02]  /*7e00*/  IMAD.MOV.U32 R8, RZ, RZ, 0x192 ;  /* 0x00000192ff087424 */ /* 0x000fe400078e00ff */
[----:B------:R-:W-:Y:S01]  /*7e10*/  IMAD.MOV.U32 R13, RZ, RZ, RZ ;  /* 0x000000ffff0d7224 */ /* 0x000fe200078e00ff */
[----:B------:R-:W5:Y:S01]  /*7e20*/  LDCU.64 UR6, c[0x4][0x78] ;  /* 0x01000f00ff0677ac */ /* 0x000f620008000a00 */
[----:B------:R-:W2:Y:S01]  /*7e30*/  LDC.64 R2, c[0x4][R3] ;  /* 0x0100000003027b82 */ /* 0x000ea20000000a00 */
[----:B------:R-:W3:Y:S01]  /*7e40*/  LDCU.64 UR4, c[0x4][0x10] ;  /* 0x01000200ff0477ac */ /* 0x000ee20008000a00 */
[----:B-1----:R-:W-:Y:S01]  /*7e50*/  MOV R5, UR9 ;  /* 0x0000000900057c02 */ /* 0x002fe20008000f00 */
[----:B------:R-:W-:Y:S01]  /*7e60*/  IMAD.U32 R4, RZ, RZ, UR8 ;  /* 0x00000008ff047e24 */ /* 0x000fe2000f8e00ff */
[----:B-----5:R-:W-:Y:S01]  /*7e70*/  MOV R7, UR7 ;  /* 0x0000000700077c02 */ /* 0x020fe20008000f00 */
[----:B------:R-:W-:Y:S01]  /*7e80*/  IMAD.U32 R6, RZ, RZ, UR6 ;  /* 0x00000006ff067e24 */ /* 0x000fe2000f8e00ff */
[----:B---3--:R-:W-:Y:S01]  /*7e90*/  MOV R11, UR5 ;  /* 0x00000005000b7c02 */ /* 0x008fe20008000f00 */
[----:B------:R-:W-:Y:S02]  /*7ea0*/  IMAD.U32 R10, RZ, RZ, UR4 ;  /* 0x00000004ff0a7e24 */ /* 0x000fe4000f8e00ff */
[----:B------:R-:W-:Y:S07]  /*7eb0*/  LEPC R20, `(.L_x_121) ;  /* 0x000000001014794e */ /* 0x000fee0000000000 */
[----:B--2-4-:R-:W-:Y:S05]  /*7ec0*/  CALL.ABS.NOINC R2 ;  /* 0x0000000002007343 */ /* 0x014fea0003c00000 */
.L_x_121:
[C---:B---3--:R-:W-:Y:S01]  /*7ed0*/  SHF.L.U32 R40, R48.reuse, 0x10, RZ ;  /* 0x0000001030287819 */ /* 0x048fe200000006ff */
[----:B------:R-:W-:Y:S05]  /*7ee0*/  WARPSYNC.ALL ;  /* 0x0000000000007948 */ /* 0x000fea0003800000 */
[----:B------:R-:W-:Y:S01]  /*7ef0*/  R2UR UR4, R39 ;  /* 0x00000000270472ca */ /* 0x000fe200000e0000 */
[----:B------:R-:W-:Y:S01]  /*7f00*/  BSSY.RECONVERGENT B0, `(.L_x_122) ;  /* 0x000008f000007945 */ /* 0x000fe20003800200 */
[----:B------:R-:W-:Y:S02]  /*7f10*/  LOP3.LUT R43, R48, 0xffff0000, RZ, 0xc0, !PT ;  /* 0xffff0000302b7812 */ /* 0x000fe400078ec0ff */
[----:B------:R-:W-:Y:S02]  /*7f20*/  SHF.L.U32 R42, R49, 0x10, RZ ;  /* 0x00000010312a7819 */ /* 0x000fe400000006ff */
[C---:B------:R-:W-:Y:S02]  /*7f30*/  SHF.L.U32 R45, R51.reuse, 0x10, RZ ;  /* 0x00000010332d7819 */ /* 0x040fe400000006ff */
[----:B------:R-:W-:Y:S02]  /*7f40*/  LOP3.LUT R44, R51, 0xffff0000, RZ, 0xc0, !PT ;  /* 0xffff0000332c7812 */ /* 0x000fe400078ec0ff */
[----:B------:R-:W-:Y:S02]  /*7f50*/  ISETP.NE.AND P6, PT, R95, RZ, PT ;  /* 0x000000ff5f00720c */ /* 0x000fe40003fc5270 */
[----:B------:R-:W-:Y:S01]  /*7f60*/  ISETP.NE.AND P0, PT, R94, RZ, PT ;  /* 0x000000ff5e00720c */ /* 0x000fe20003f05270 */
[----:B------:R-:W1:Y:S01]  /*7f70*/  LDTM.16dp256bit.x8 R4, tmem[UR4+0x80] ;  /* 0x00008004000479ee */ /* 0x000e6200081a0000 */
[----:B------:R-:W-:Y:S02]  /*7f80*/  MOV R63, UR45 ;  /* 0x0000002d003f7c02 */ /* 0x000fe40008000f00 */
[----:B------:R-:W-:Y:S07]  /*7f90*/  LEA R108, R46, UR44, 0x3 ;  /* 0x0000002c2e6c7c11 */ /* 0x000fee000f8e18ff */
[----:B------:R-:W-:Y:S04]  /*7fa0*/  @P6 LEA R63, R63, UR44, 0x3 ;  /* 0x0000002c3f3f6c11 */ /* 0x000fe8000f8e18ff */
[----:B------:R-:W-:Y:S02]  /*7fb0*/  @P6 IADD3 R102, PT, PT, R63, 0x60, RZ ;  /* 0x000000603f666810 */ /* 0x000fe40007ffe0ff */
[----:B------:R-:W-:Y:S02]  /*7fc0*/  @P6 SHF.L.U32 R63, R91, 0x1f, RZ ;  /* 0x0000001f5b3f6819 */ /* 0x000fe400000006ff */
[----:B------:R-:W-:Y:S01]  /*7fd0*/  @P6 PRMT R102, R101, 0x654, R102 ;  /* 0x0000065465666816 */ /* 0x000fe20000000066 */
[C---:B-1----:R-:W-:Y:S01]  /*7fe0*/  FMUL R0, R38.reuse, R4 ;  /* 0x0000000426007220 */ /* 0x042fe20000400000 */
[C---:B------:R-:W-:Y:S01]  /*7ff0*/  FMUL R2, R38.reuse, R5 ;  /* 0x0000000526027220 */ /* 0x040fe20000400000 */
[C---:B------:R-:W-:Y:S01]  /*8000*/  FMUL R3, R38.reuse, R6 ;  /* 0x0000000626037220 */ /* 0x040fe20000400000 */
        /* <DEDUP_REMOVED lines=8> */
[----:B--2---:R-:W-:Y:S01]  /*8090*/  F2FP.BF16.F32.PACK_AB R68, R2, R0 ;  /* 0x000000000244723e */ /* 0x004fe200000010ff */
[----:B------:R-:W-:Y:S01]  /*80a0*/  FMUL R5, R38, R9 ;  /* 0x0000000926057220 */ /* 0x000fe20000400000 */
[C---:B------:R-:W-:Y:S01]  /*80b0*/  FFMA R7, R41.reuse, R40, R7 ;  /* 0x0000002829077223 */ /* 0x040fe20000000007 */
[----:B----4-:R-:W-:Y:S01]  /*80c0*/  SHF.L.U32 R40, R56, 0x10, RZ ;  /* 0x0000001038287819 */ /* 0x010fe200000006ff */
[C---:B------:R-:W-:Y:S01]  /*80d0*/  FMUL R6, R38.reuse, R10 ;  /* 0x0000000a26067220 */ /* 0x040fe20000400000 */
[C---:B------:R-:W-:Y:S01]  /*80e0*/  FMUL R11, R38.reuse, R11 ;  /* 0x0000000b260b7220 */ /* 0x040fe20000400000 */
[----:B------:R-:W-:Y:S01]  /*80f0*/  FFMA R4, R41, R43, R4 ;  /* 0x0000002b29047223 */ /* 0x000fe20000000004 */
[----:B------:R-:W-:Y:S01]  /*8100*/  SHF.L.U32 R43, R57, 0x10, RZ ;  /* 0x00000010392b7819 */ /* 0x000fe200000006ff */
[----:B------:R-:W-:Y:S01]  /*8110*/  FMUL R8, R38, R12 ;  /* 0x0000000c26087220 */ /* 0x000fe20000400000 */
[----:B------:R-:W-:Y:S01]  /*8120*/  F2FP.BF16.F32.PACK_AB R69, R7, R3 ;  /* 0x000000030745723e */ /* 0x000fe200000010ff */
[C---:B------:R-:W-:Y:S01]  /*8130*/  FFMA R5, R41.reuse, R42, R5 ;  /* 0x0000002a29057223 */ /* 0x040fe20000000005 */
[----:B------:R-:W-:Y:S01]  /*8140*/  LOP3.LUT R42, R56, 0xffff0000, RZ, 0xc0, !PT ;  /* 0xffff0000382a7812 */ /* 0x000fe200078ec0ff */
[----:B------:R-:W-:Y:S01]  /*8150*/  FFMA R6, R41, R45, R6 ;  /* 0x0000002d29067223 */ /* 0x000fe20000000006 */
[----:B------:R-:W-:Y:S01]  /*8160*/  SHF.L.U32 R45, R65, 0x10, RZ ;  /* 0x00000010412d7819 */ /* 0x000fe200000006ff */
[----:B------:R-:W-:Y:S01]  /*8170*/  FFMA R11, R41, R44, R11 ;  /* 0x0000002c290b7223 */ /* 0x000fe2000000000b */
[----:B------:R-:W-:Y:S01]  /*8180*/  F2FP.BF16.F32.PACK_AB R70, R5, R4 ;  /* 0x000000040546723e */ /* 0x000fe200000010ff */
[----:B------:R-:W-:Y:S01]  /*8190*/  FFMA R8, R41, R40, R8 ;  /* 0x0000002829087223 */ /* 0x000fe20000000008 */
[----:B------:R-:W-:Y:S01]  /*81a0*/  LOP3.LUT R40, R57, 0xffff0000, RZ, 0xc0, !PT ;  /* 0xffff000039287812 */ /* 0x000fe200078ec0ff */
[C---:B------:R-:W-:Y:S01]  /*81b0*/  FMUL R9, R38.reuse, R13 ;  /* 0x0000000d26097220 */ /* 0x040fe20000400000 */
[----:B------:R-:W-:Y:S01]  /*81c0*/  F2FP.BF16.F32.PACK_AB R71, R11, R6 ;  /* 0x000000060b47723e */ /* 0x000fe200000010ff */
[C---:B------:R-:W-:Y:S01]  /*81d0*/  FMUL R10, R38.reuse, R14 ;  /* 0x0000000e260a7220 */ /* 0x040fe20000400000 */
[----:B------:R-:W-:Y:S01]  /*81e0*/  LOP3.LUT R44, R75, 0xffff0000, RZ, 0xc0, !PT ;  /* 0xffff00004b2c7812 */ /* 0x000fe200078ec0ff */
[----:B------:R-:W-:Y:S01]  /*81f0*/  FMUL R15, R38, R15 ;  /* 0x0000000f260f7220 */ /* 0x000fe20000400000 */
        /* <DEDUP_REMOVED lines=8> */
[----:B------:R-:W-:Y:S01]  /*8280*/  FMUL R13, R38, R17 ;  /* 0x00000011260d7220 */ /* 0x000fe20000400000 */
[----:B------:R-:W-:Y:S01]  /*8290*/  F2FP.BF16.F32.PACK_AB R53, R15, R10 ;  /* 0x0000000a0f35723e */ /* 0x000fe200000010ff */
[C---:B------:R-:W-:Y:S01]  /*82a0*/  FFMA R12, R41.reuse, R42, R12 ;  /* 0x0000002a290c7223 */ /* 0x040fe2000000000c */
[----:B------:R-:W-:Y:S01]  /*82b0*/  LOP3.LUT R42, R64, 0xffff0000, RZ, 0xc0, !PT ;  /* 0xffff0000402a7812 */ /* 0x000fe200078ec0ff */
[C---:B------:R-:W-:Y:S01]  /*82c0*/  FMUL R14, R38.reuse, R18 ;  /* 0x00000012260e7220 */ /* 0x040fe20000400000 */
[----:B------:R-:W-:Y:S01]  /*82d0*/  FFMA R13, R41, R40, R13 ;  /* 0x00000028290d7223 */ /* 0x000fe2000000000d */
[----:B------:R-:W-:Y:S01]  /*82e0*/  LOP3.LUT R40, R59, 0xffff0000, RZ, 0xc0, !PT ;  /* 0xffff00003b287812 */ /* 0x000fe200078ec0ff */
[----:B------:R-:W-:Y:S01]  /*82f0*/  FMUL R19, R38, R19 ;  /* 0x0000001326137220 */ /* 0x000fe20000400000 */
[----:B------:R-:W-:Y:S01]  /*8300*/  FFMA R14, R41, R43, R14 ;  /* 0x0000002b290e7223 */ /* 0x000fe2000000000e */
[----:B------:R-:W-:Y:S01]  /*8310*/  SHF.L.U32 R43, R64, 0x10, RZ ;  /* 0x00000010402b7819 */ /* 0x000fe200000006ff */
[C---:B------:R-:W-:Y:S01]  /*8320*/  FMUL R16, R38.reuse, R20 ;  /* 0x0000001426107220 */ /* 0x040fe20000400000 */
[----:B------:R-:W-:Y:S01]  /*8330*/  F2FP.BF16.F32.PACK_AB R54, R13, R12 ;  /* 0x0000000c0d36723e */ /* 0x000fe200000010ff */
[----:B------:R1:W-:Y:S01]  /*8340*/  STSM.16.M88.4 [R97+0x4400], R68 ;  /* 0x0044004461007844 */ /* 0x0003e20000000200 */
        /* <DEDUP_REMOVED lines=24> */
[----:B------:R2:W-:Y:S01]  /*84d0*/  STSM.16.M88.4 [R96+0x4400], R52 ;  /* 0x0044003460007844 */ /* 0x0005e20000000200 */
[----:B------:R-:W-:Y:S01]  /*84e0*/  FFMA R27, R41, R42, R27 ;  /* 0x0000002a291b7223 */ /* 0x000fe2000000001b */
[----:B------:R-:W-:Y:S01]  /*84f0*/  LOP3.LUT R42, R72, 0xffff0000, RZ, 0xc0, !PT ;  /* 0xffff0000482a7812 */ /* 0x000fe200078ec0ff */
[C---:B------:R-:W-:Y:S01]  /*8500*/  FMUL R24, R38.reuse, R28 ;  /* 0x0000001c26187220 */ /* 0x040fe20000400000 */
[C---:B------:R-:W-:Y:S01]  /*8510*/  FMUL R25, R38.reuse, R29 ;  /* 0x0000001d26197220 */ /* 0x040fe20000400000 */
[C---:B------:R-:W-:Y:S01]  /*8520*/  FMUL R26, R38.reuse, R30 ;  /* 0x0000001e261a7220 */ /* 0x040fe20000400000 */
[----:B-1----:R-:W-:Y:S01]  /*8530*/  F2FP.BF16.F32.PACK_AB R68, R17, R16 ;  /* 0x000000101144723e */ /* 0x002fe200000010ff */
[C---:B------:R-:W-:Y:S01]  /*8540*/  FFMA R24, R41.reuse, R40, R24 ;  /* 0x0000002829187223 */ /* 0x040fe20000000018 */
[C---:B------:R-:W-:Y:S01]  /*8550*/  FFMA R25, R41.reuse, R42, R25 ;  /* 0x0000002a29197223 */ /* 0x040fe20000000019 */
[----:B------:R-:W-:Y:S01]  /*8560*/  FFMA R26, R41, R43, R26 ;  /* 0x0000002b291a7223 */ /* 0x000fe2000000001a */
[----:B------:R-:W-:Y:S01]  /*8570*/  LOP3.LUT R40, R73, 0xffff0000, RZ, 0xc0, !PT ;  /* 0xffff000049287812 */ /* 0x000fe200078ec0ff */
        /* <DEDUP_REMOVED lines=39> */
.L_x_123:
[----:B------:R-:W-:Y:S05]  /*87f0*/  BSYNC.RECONVERGENT B0 ;  /* 0x0000000000007941 */ /* 0x000fea0003800200 */
.L_x_122:
        /* <DEDUP_REMOVED lines=20> */
.L_x_127:
[----:B------:R-:W-:Y:S05]  /*8940*/  BSYNC B0 ;  /* 0x0000000000007941 */ /* 0x000fea0003800000 */
.L_x_126:
[----:B------:R-:W-:Y:S11]  /*8950*/  ISETP.NE.AND P0, PT, R61, RZ, PT ;  /* 0x000000ff3d00720c */ /* 0x000ff60003f05270 */
[----:B------:R-:W-:Y:S02]  /*8960*/  @!UPT UIADD3 URZ, UPT, UPT, URZ, URZ, URZ ;  /* 0x000000fffffff290 */ /* 0x000fe4000fffe0ff */
[----:B------:R-:W-:Y:S01]  /*8970*/  @P0 IADD3 R2, PT, PT, R92, R5, RZ ;  /* 0x000000055c020210 */ /* 0x000fe20007ffe0ff */
[----:B------:R-:W-:Y:S05]  /*8980*/  @P0 WARPSYNC.ALL ;  /* 0x0000000000000948 */ /* 0x000fea0003800000 */
[----:B------:R3:W4:Y:S04]  /*8990*/  @P0 LDSM.16.M88.4 R48, [R46+UR44+0x400] ;  /* 0x0004002c2e30083b */ /* 0x0007280008000200 */
[----:B------:R3:W1:Y:S04]  /*89a0*/  @P0 LDSM.16.M88.4 R56, [R0+0x400] ;  /* 0x000400000038083b */ /* 0x0006680000000200 */
[----:B------:R3:W1:Y:S04]  /*89b0*/  @P0 LDSM.16.M88.4 R64, [R5+0x400] ;  /* 0x000400000540083b */ /* 0x0006680000000200 */
[----:B------:R3:W1:Y:S02]  /*89c0*/  @P0 LDSM.16.M88.4 R72, [R2+0x400] ;  /* 0x000400000248083b */ /* 0x0006640000000200 */
.L_x_125:
[----:B------:R-:W-:Y:S05]  /*89d0*/  BSYNC B1 ;  /* 0x0000000000017941 */ /* 0x000fea0003800000 */
.L_x_124:
        /* <DEDUP_REMOVED lines=11> */
[----:B---3--:R-:W3:Y:S01]  /*8a90*/  LDC.64 R2, c[0x4][R3] ;  /* 0x0100000003027b82 */ /* 0x008ee20000000a00 */
[----:B------:R-:W2:Y:S01]  /*8aa0*/  LDCU.64 UR4, c[0x4][0x10] ;  /* 0x01000200ff0477ac */ /* 0x000ea20008000a00 */
[----:B-1----:R-:W-:Y:S01]  /*8ab0*/  MOV R5, UR9 ;  /* 0x0000000900057c02 */ /* 0x002fe20008000f00 */
[----:B------:R-:W-:Y:S01]  /*8ac0*/  IMAD.U32 R4, RZ, RZ, UR8 ;  /* 0x00000008ff047e24 */ /* 0x000fe2000f8e00ff */
[----:B-----5:R-:W-:Y:S01]  /*8ad0*/  MOV R7, UR7 ;  /* 0x0000000700077c02 */ /* 0x020fe20008000f00 */
[----:B------:R-:W-:Y:S01]  /*8ae0*/  IMAD.U32 R6, RZ, RZ, UR6 ;  /* 0x00000006ff067e24 */ /* 0x000fe2000f8e00ff */
[----:B--2---:R-:W-:Y:S01]  /*8af0*/  MOV R11, UR5 ;  /* 0x00000005000b7c02 */ /* 0x004fe20008000f00 */
[----:B------:R-:W-:Y:S02]  /*8b00*/  IMAD.U32 R10, RZ, RZ, UR4 ;  /* 0x00000004ff0a7e24 */ /* 0x000fe4000f8e00ff */
[----:B------:R-:W-:Y:S07]  /*8b10*/  LEPC R20, `(.L_x_129) ;  /* 0x000000001014794e */ /* 0x000fee0000000000 */
[----:B---34-:R-:W-:Y:S05]  /*8b20*/  CALL.ABS.NOINC R2 ;  /* 0x0000000002007343 */ /* 0x018fea0003c00000 */
.L_x_129:
[----:B------:R-:W-:Y:S01]  /*8b30*/  ISETP.NE.AND P0, PT, R94, RZ, PT ;  /* 0x000000ff5e00720c */ /* 0x000fe20003f05270 */
[----:B------:R-:W-:Y:S05]  /*8b40*/  WARPSYNC.ALL ;  /* 0x0000000000007948 */ /* 0x000fea0003800000 */
[----:B------:R-:W-:Y:S01]  /*8b50*/  R2UR UR4, R39 ;  /* 0x00000000270472ca */ /* 0x000fe200000e0000 */
[----:B------:R-:W1:Y:S01]  /*8b60*/  S2UR UR6, SR_CgaCtaId ;  /* 0x00000000000679c3 */ /* 0x000e620000008800 */
[C---:B----4-:R-:W-:Y:S01]  /*8b70*/  SHF.L.U32 R40, R48.reuse, 0x10, RZ ;  /* 0x0000001030287819 */ /* 0x050fe200000006ff */
[----:B------:R-:W-:Y:S01]  /*8b80*/  BSSY.RECONVERGENT B0, `(.L_x_130) ;  /* 0x000008c000007945 */ /* 0x000fe20003800200 */
[----:B------:R-:W-:Y:S02]  /*8b90*/  LOP3.LUT R42, R48, 0xffff0000, RZ, 0xc0, !PT ;  /* 0xffff0000302a7812 */ /* 0x000fe400078ec0ff */
[C---:B------:R-:W-:Y:S02]  /*8ba0*/  SHF.L.U32 R43, R49.reuse, 0x10, RZ ;  /* 0x00000010312b7819 */ /* 0x040fe400000006ff */
[----:B------:R-:W-:Y:S02]  /*8bb0*/  LOP3.LUT R44, R49, 0xffff0000, RZ, 0xc0, !PT ;  /* 0xffff0000312c7812 */ /* 0x000fe400078ec0ff */
[C---:B------:R-:W-:Y:S02]  /*8bc0*/  SHF.L.U32 R45, R50.reuse, 0x10, RZ ;  /* 0x00000010322d7819 */ /* 0x040fe400000006ff */
[----:B---3--:R-:W-:Y:S01]  /*8bd0*/  LOP3.LUT R46, R50, 0xffff0000, RZ, 0xc0, !PT ;  /* 0xffff0000322e7812 */ /* 0x008fe200078ec0ff */
[----:B------:R-:W3:Y:S01]  /*8be0*/  LDTM.16dp256bit.x8 R4, tmem[UR4+0xc0] ;  /* 0x0000c004000479ee */ /* 0x000ee200081a0000 */
[C---:B------:R-:W-:Y:S01]  /*8bf0*/  SHF.L.U32 R47, R51.reuse, 0x10, RZ ;  /* 0x00000010332f7819 */ /* 0x040fe200000006ff */
[----:B------:R-:W-:Y:S01]  /*8c00*/  NOP ;  /* 0x0000000000007918 */ /* 0x000fe20000000000 */
[----:B------:R-:W-:Y:S02]  /*8c10*/  LOP3.LUT R49, R51, 0xffff0000, RZ, 0xc0, !PT ;  /* 0xffff000033317812 */ /* 0x000fe400078ec0ff */
[----:B------:R-:W-:Y:S02]  /*8c20*/  R2UR UR5, R98 ;  /* 0x00000000620572ca */ /* 0x000fe400000e0000 */
[C---:B------:R-:W-:Y:S02]  /*8c30*/  SHF.L.U32 R48, R56.reuse, 0x10, RZ ;  /* 0x0000001038307819 */ /* 0x040fe400000006ff */
[----:B------:R-:W-:Y:S02]  /*8c40*/  LOP3.LUT R51, R56, 0xffff0000, RZ, 0xc0, !PT ;  /* 0xffff000038337812 */ /* 0x000fe400078ec0ff */
[C---:B------:R-:W-:Y:S02]  /*8c50*/  SHF.L.U32 R50, R57.reuse, 0x10, RZ ;  /* 0x0000001039327819 */ /* 0x040fe400000006ff */
[----:B--2---:R-:W-:Y:S02]  /*8c60*/  LOP3.LUT R52, R57, 0xffff0000, RZ, 0xc0, !PT ;  /* 0xffff000039347812 */ /* 0x004fe400078ec0ff */
[C---:B------:R-:W-:Y:S02]  /*8c70*/  SHF.L.U32 R53, R58.reuse, 0x10, RZ ;  /* 0x000000103a357819 */ /* 0x040fe400000006ff */
[----:B------:R-:W-:Y:S01]  /*8c80*/  LOP3.LUT R54, R58, 0xffff0000, RZ, 0xc0, !PT ;  /* 0xffff00003a367812 */ /* 0x000fe200078ec0ff */
[----:B------:R-:W-:Y:S01]  /*8c90*/  UIADD3 UR4, UPT, UPT, UR5, 0xd0, URZ ;  /* 0x000000d005047890 */ /* 0x000fe2000fffe0ff */
[C---:B------:R-:W-:Y:S02]  /*8ca0*/  SHF.L.U32 R55, R59.reuse, 0x10, RZ ;  /* 0x000000103b377819 */ /* 0x040fe400000006ff */
[----:B------:R-:W-:Y:S02]  /*8cb0*/  LOP3.LUT R56, R59, 0xffff0000, RZ, 0xc0, !PT ;  /* 0xffff00003b387812 */ /* 0x000fe400078ec0ff */
[----:B------:R-:W-:Y:S01]  /*8cc0*/  SHF.L.U32 R57, R64, 0x10, RZ ;  /* 0x0000001040397819 */ /* 0x000fe200000006ff */
[----:B-1----:R-:W-:Y:S01]  /*8cd0*/  UPRMT UR4, UR6, 0x654, UR4 ;  /* 0x0000065406047896 */ /* 0x002fe20008000004 */
[C---:B---3--:R-:W-:Y:S01]  /*8ce0*/  FMUL R4, R38.reuse, R4 ;  /* 0x0000000426047220 */ /* 0x048fe20000400000 */
[C---:B------:R-:W-:Y:S01]  /*8cf0*/  FMUL R5, R38.reuse, R5 ;  /* 0x0000000526057220 */ /* 0x040fe20000400000 */
[----:B------:R-:W-:Y:S01]  /*8d00*/  FMUL R6, R38, R6 ;  /* 0x0000000626067220 */ /* 0x000fe20000400000 */
[----:B------:R-:W-:Y:S01]  /*8d10*/  LOP3.LUT R58, R64, 0xffff0000, RZ, 0xc0, !PT ;  /* 0xffff0000403a7812 */ /* 0x000fe200078ec0ff */
[C---:B------:R-:W-:Y:S01]  /*8d20*/  FFMA R4, R41.reuse, R40, R4 ;  /* 0x0000002829047223 */ /* 0x040fe20000000004 */
[----:B------:R-:W-:Y:S01]  /*8d30*/  FFMA R5, R41, R42, R5 ;  /* 0x0000002a29057223 */ /* 0x000fe20000000005 */
[----:B------:R-:W-:Y:S01]  /*8d40*/  SHF.L.U32 R59, R65, 0x10, RZ ;  /* 0x00000010413b7819 */ /* 0x000fe200000006ff */
[----:B------:R-:W-:Y:S01]  /*8d50*/  FFMA R6, R41, R43, R6 ;  /* 0x0000002b29067223 */ /* 0x000fe20000000006 */
[----:B------:R-:W-:Y:S01]  /*8d60*/  SYNCS.ARRIVE.TRANS64.RED.A1T0 RZ, [UR4], RZ ;  /* 0x000000ffffff79a7 */ /* 0x000fe20008100404 */
[C---:B------:R-:W-:Y:S01]  /*8d70*/  FMUL R7, R38.reuse, R7 ;  /* 0x0000000726077220 */ /* 0x040fe20000400000 */
[----:B------:R-:W-:Y:S01]  /*8d80*/  LOP3.LUT R60, R65, 0xffff0000, RZ, 0xc0, !PT ;  /* 0xffff0000413c7812 */ /* 0x000fe200078ec0ff */
[C---:B------:R-:W-:Y:S01]  /*8d90*/  FMUL R8, R38.reuse, R8 ;  /* 0x0000000826087220 */ /* 0x040fe20000400000 */
[----:B------:R-:W-:Y:S01]  /*8da0*/  F2FP.BF16.F32.PACK_AB R104, R5, R4 ;  /* 0x000000040568723e */ /* 0x000fe200000010ff */
[C---:B------:R-:W-:Y:S01]  /*8db0*/  FFMA R7, R41.reuse, R44, R7 ;  /* 0x0000002c29077223 */ /* 0x040fe20000000007 */
[----:B------:R-:W-:Y:S01]  /*8dc0*/  FMUL R9, R38, R9 ;  /* 0x0000000926097220 */ /* 0x000fe20000400000 */
[----:B------:R-:W-:Y:S01]  /*8dd0*/  FFMA R8, R41, R45, R8 ;  /* 0x0000002d29087223 */ /* 0x000fe20000000008 */
[----:B------:R-:W-:Y:S01]  /*8de0*/  SHF.L.U32 R61, R66, 0x10, RZ ;  /* 0x00000010423d7819 */ /* 0x000fe200000006ff */
[C---:B------:R-:W-:Y:S01]  /*8df0*/  FMUL R0, R38.reuse, R10 ;  /* 0x0000000a26007220 */ /* 0x040fe20000400000 */
[----:B------:R-:W-:Y:S01]  /*8e00*/  F2FP.BF16.F32.PACK_AB R105, R7, R6 ;  /* 0x000000060769723e */ /* 0x000fe200000010ff */
[C---:B------:R-:W-:Y:S01]  /*8e10*/  FFMA R9, R41.reuse, R46, R9 ;  /* 0x0000002e29097223 */ /* 0x040fe20000000009 */
[----:B------:R-:W-:Y:S01]  /*8e20*/  FMUL R2, R38, R11 ;  /* 0x0000000b26027220 */ /* 0x000fe20000400000 */
[----:B------:R-:W-:Y:S01]  /*8e30*/  FFMA R0, R41, R47, R0 ;  /* 0x0000002f29007223 */ /* 0x000fe20000000000 */
[----:B------:R-:W-:Y:S01]  /*8e40*/  LOP3.LUT R62, R66, 0xffff0000, RZ, 0xc0, !PT ;  /* 0xffff0000423e7812 */ /* 0x000fe200078ec0ff */
[C---:B------:R-:W-:Y:S01]  /*8e50*/  FMUL R3, R38.reuse, R12 ;  /* 0x0000000c26037220 */ /* 0x040fe20000400000 */
[----:B------:R-:W-:Y:S01]  /*8e60*/  F2FP.BF16.F32.PACK_AB R106, R9, R8 ;  /* 0x00000008096a723e */ /* 0x000fe200000010ff */
[C---:B------:R-:W-:Y:S01]  /*8e70*/  FFMA R2, R41.reuse, R49, R2 ;  /* 0x0000003129027223 */ /* 0x040fe20000000002 */
[C---:B------:R-:W-:Y:S01]  /*8e80*/  FMUL R10, R38.reuse, R13 ;  /* 0x0000000d260a7220 */ /* 0x040fe20000400000 */
[----:B------:R-:W-:Y:S01]  /*8e90*/  FFMA R3, R41, R48, R3 ;  /* 0x0000003029037223 */ /* 0x000fe20000000003 */
[----:B------:R-:W-:Y:S01]  /*8ea0*/  SHF.L.U32 R63, R67, 0x10, RZ ;  /* 0x00000010433f7819 */ /* 0x000fe200000006ff */
[----:B------:R-:W-:Y:S01]  /*8eb0*/  FMUL R11, R38, R14 ;  /* 0x0000000e260b7220 */ /* 0x000fe20000400000 */
[----:B------:R-:W-:Y:S01]  /*8ec0*/  F2FP.BF16.F32.PACK_AB R107, R2, R0 ;  /* 0x00000000026b723e */ /* 0x000fe200000010ff */
[C---:B------:R-:W-:Y:S01]  /*8ed0*/  FFMA R10, R41.reuse, R51, R10 ;  /* 0x00000033290a7223 */ /* 0x040fe2000000000a */
[----:B------:R-:W-:Y:S01]  /*8ee0*/  FMUL R15, R38, R15 ;  /* 0x0000000f260f7220 */ /* 0x000fe20000400000 */
[----:B------:R-:W-:Y:S01]  /*8ef0*/  FFMA R11, R41, R50, R11 ;  /* 0x00000032290b7223 */ /* 0x000fe2000000000b */
[----:B------:R-:W-:Y:S01]  /*8f00*/  LOP3.LUT R64, R67, 0xffff0000, RZ, 0xc0, !PT ;  /* 0xffff000043407812 */ /* 0x000fe200078ec0ff */
[----:B------:R1:W-:Y:S01]  /*8f10*/  STSM.16.M88.4 [R97+0x6400], R104 ;  /* 0x0064006861007844 */ /* 0x0003e20000000200 */
[----:B------:R-:W-:Y:S01]  /*8f20*/  F2FP.BF16.F32.PACK_AB R108, R10, R3 ;  /* 0x000000030a6c723e */ /* 0x000fe200000010ff */
[C---:B------:R-:W-:Y:S01]  /*8f30*/  FFMA R15, R41.reuse, R52, R15 ;  /* 0x00000034290f7223 */ /* 0x040fe2000000000f */
[C---:B------:R-:W-:Y:S01]  /*8f40*/  FMUL R12, R38.reuse, R16 ;  /* 0x00000010260c7220 */ /* 0x040fe20000400000 */
[C---:B------:R-:W-:Y:S01]  /*8f50*/  FMUL R13, R38.reuse, R17 ;  /* 0x00000011260d7220 */ /* 0x040fe20000400000 */
[----:B------:R-:W-:Y:S01]  /*8f60*/  FMUL R14, R38, R18 ;  /* 0x00000012260e7220 */ /* 0x000fe20000400000 */
[----:B------:R-:W-:Y:S01]  /*8f70*/  SHF.L.U32 R65, R72, 0x10, RZ ;  /* 0x0000001048417819 */ /* 0x000fe200000006ff */
[----:B------:R-:W-:Y:S01]  /*8f80*/  FFMA R12, R41, R53, R12 ;  /* 0x00000035290c7223 */ /* 0x000fe2000000000c */
[----:B------:R-:W-:Y:S01]  /*8f90*/  F2FP.BF16.F32.PACK_AB R109, R15, R11 ;  /* 0x0000000b0f6d723e */ /* 0x000fe200000010ff */
[C---:B------:R-:W-:Y:S01]  /*8fa0*/  FFMA R13, R41.reuse, R54, R13 ;  /* 0x00000036290d7223 */ /* 0x040fe2000000000d */
[----:B------:R-:W-:Y:S01]  /*8fb0*/  FFMA R14, R41, R55, R14 ;  /* 0x00000037290e7223 */ /* 0x000fe2000000000e */
[----:B------:R-:W-:Y:S01]  /*8fc0*/  FMUL R19, R38, R19 ;  /* 0x0000001326137220 */ /* 0x000fe20000400000 */
[----:B------:R-:W-:Y:S01]  /*8fd0*/  LOP3.LUT R66, R72, 0xffff0000, RZ, 0xc0, !PT ;  /* 0xffff000048427812 */ /* 0x000fe200078ec0ff */
[C---:B------:R-:W-:Y:S01]  /*8fe0*/  FMUL R16, R38.reuse, R20 ;  /* 0x0000001426107220 */ /* 0x040fe20000400000 */
[----:B------:R-:W-:Y:S01]  /*8ff0*/  F2FP.BF16.F32.PACK_AB R110, R13, R12 ;  /* 0x0000000c0d6e723e */ /* 0x000fe200000010ff */
[C---:B------:R-:W-:Y:S01]  /*9000*/  FFMA R19, R41.reuse, R56, R19 ;  /* 0x0000003829137223 */ /* 0x040fe20000000013 */
[C---:B------:R-:W-:Y:S01]  /*9010*/  FMUL R17, R38.reuse, R21 ;  /* 0x0000001526117220 */ /* 0x040fe20000400000 */
[----:B------:R-:W-:Y:S01]  /*9020*/  FFMA R16, R41, R57, R16 ;  /* 0x0000003929107223 */ /* 0x000fe20000000010 */
[----:B------:R-:W-:Y:S01]  /*9030*/  SHF.L.U32 R67, R73, 0x10, RZ ;  /* 0x0000001049437819 */ /* 0x000fe200000006ff */
[C---:B------:R-:W-:Y:S01]  /*9040*/  FMUL R18, R38.reuse, R22 ;  /* 0x0000001626127220 */ /* 0x040fe20000400000 */
[----:B------:R-:W-:Y:S01]  /*9050*/  F2FP.BF16.F32.PACK_AB R111, R19, R14 ;  /* 0x0000000e136f723e */ /* 0x000fe200000010ff */
[C---:B------:R-:W-:Y:S01]  /*9060*/  FFMA R17, R41.reuse, R58, R17 ;  /* 0x0000003a29117223 */ /* 0x040fe20000000011 */
[C---:B------:R-:W-:Y:S01]  /*9070*/  FMUL R23, R38.reuse, R23 ;  /* 0x0000001726177220 */ /* 0x040fe20000400000 */
        /* <DEDUP_REMOVED lines=12> */
[C---:B------:R-:W-:Y:S01]  /*9140*/  FMUL R27, R38.reuse, R27 ;  /* 0x0000001b261b7220 */ /* 0x040fe20000400000 */
[C---:B------:R-:W-:Y:S01]  /*9150*/  FMUL R24, R38.reuse, R28 ;  /* 0x0000001c26187220 */ /* 0x040fe20000400000 */
[C---:B------:R-:W-:Y:S01]  /*9160*/  FMUL R25, R38.reuse, R29 ;  /* 0x0000001d26197220 */ /* 0x040fe20000400000 */
[C---:B------:R-:W-:Y:S01]  /*9170*/  FFMA R22, R41.reuse, R63, R22 ;  /* 0x0000003f29167223 */ /* 0x040fe20000000016 */
[C---:B------:R-:W-:Y:S01]  /*9180*/  FMUL R26, R38.reuse, R30 ;  /* 0x0000001e261a7220 */ /* 0x040fe20000400000 */
[C---:B------:R-:W-:Y:S01]  /*9190*/  FFMA R27, R41.reuse, R64, R27 ;  /* 0x00000040291b7223 */ /* 0x040fe2000000001b */
[----:B------:R-:W-:Y:S01]  /*91a0*/  FMUL R31, R38, R31 ;  /* 0x0000001f261f7220 */ /* 0x000fe20000400000 */
[C---:B------:R-:W-:Y:S01]  /*91b0*/  FFMA R24, R41.reuse, R65, R24 ;  /* 0x0000004129187223 */ /* 0x040fe20000000018 */
[----:B------:R-:W-:Y:S01]  /*91c0*/  LOP3.LUT R70, R74, 0xffff0000, RZ, 0xc0, !PT ;  /* 0xffff00004a467812 */ /* 0x000fe200078ec0ff */
[C---:B------:R-:W-:Y:S01]  /*91d0*/  FMUL R28, R38.reuse, R32 ;  /* 0x00000020261c7220 */ /* 0x040fe20000400000 */
[----:B------:R-:W-:Y:S01]  /*91e0*/  FFMA R25, R41, R66, R25 ;  /* 0x0000004229197223 */ /* 0x000fe20000000019 */
[----:B------:R-:W-:Y:S01]  /*91f0*/  SHF.L.U32 R71, R75, 0x10, RZ ;  /* 0x000000104b477819 */ /* 0x000fe200000006ff */
[C---:B------:R-:W-:Y:S01]  /*9200*/  FMUL R29, R38.reuse, R33 ;  /* 0x00000021261d7220 */ /* 0x040fe20000400000 */
[----:B------:R-:W-:Y:S01]  /*9210*/  FFMA R26, R41, R67, R26 ;  /* 0x00000043291a7223 */ /* 0x000fe2000000001a */
[----:B------:R-:W-:Y:S01]  /*9220*/  LOP3.LUT R72, R75, 0xffff0000, RZ, 0xc0, !PT ;  /* 0xffff00004b487812 */ /* 0x000fe200078ec0ff */
        /* <DEDUP_REMOVED lines=24> */
[----:B------:R-:W-:Y:S02]  /*93b0*/  UIADD3 UR9, UPT, UPT, UR49, 0xc0, URZ ;  /* 0x000000c031097890 */ /* 0x000fe4000fffe0ff */
[----:B------:R-:W-:Y:S01]  /*93c0*/  UIADD3 UR8, UPT, UPT, UR44, 0x6400, URZ ;  /* 0x000064002c087890 */ /* 0x000fe2000fffe0ff */
[----:B------:R-:W-:Y:S01]  /*93d0*/  UMOV UR10, UR50 ;  /* 0x00000032000a7c82 */ /* 0x000fe20008000000 */
[----:B------:R-:W-:Y:S01]  /*93e0*/  UMOV UR11, UR36 ;  /* 0x00000024000b7c82 */ /* 0x000fe20008000000 */
[----:B--2---:R-:W-:Y:S04]  /*93f0*/  UIADD3 UR4, UP0, UPT, UR6, 0x680, URZ ;  /* 0x0000068006047890 */ /* 0x004fe8000ff1e0ff */
[----:B------:R-:W-:Y:S09]  /*9400*/  UIADD3.X UR5, UPT, UPT, URZ, UR7, URZ, UP0, !UPT ;  /* 0x00000007ff057290 */ /* 0x000ff200087fe4ff */
[----:B------:R2:W-:Y:S01]  /*9410*/  UTMASTG.3D [UR8], [UR4] ;  /* 0x00000008040073b5 */ /* 0x0005e20008010000 */
[----:B------:R0:W-:Y:S01]  /*9420*/  UTMACMDFLUSH ;  /* 0x00000000000079b7 */ /* 0x0001e20000000000 */
[----:B--2---:R-:W-:Y:S04]  /*9430*/  DEPBAR.LE SB0, 0x1 ;  /* 0x000080400000791a */ /* 0x004fe80000000000 */
.L_x_131:
[----:B------:R-:W-:Y:S05]  /*9440*/  BSYNC.RECONVERGENT B0 ;  /* 0x0000000000007941 */ /* 0x000fea0003800200 */
.L_x_130:
[----:B------:R-:W-:Y:S01]  /*9450*/  BAR.SYNC.DEFER_BLOCKING 0x1, 0x80 ;  /* 0x0042000000007b1d */ /* 0x000fe20000010000 */
[----:B------:R-:W-:Y:S01]  /*9460*/  UISETP.NE.AND UP0, UPT, UR47, -0x4, UPT ;  /* 0xfffffffc2f00788c */ /* 0x000fe2000bf05270 */
[----:B------:R-:W-:Y:S08]  /*9470*/  IADD3 R0, PT, PT, R36, 0x1, RZ ;  /* 0x0000000124007810 */ /* 0x000ff00007ffe0ff */
[----:B------:R-:W-:Y:S05]  /*9480*/  BRA.U !UP0, `(.L_x_132) ;  /* 0x0000000108247547 */ /* 0x000fea000b800000 */
[----:B------:R-:W-:Y:S01]  /*9490*/  ISETP.NE.AND P0, PT, R95, RZ, PT ;  /* 0x000000ff5f00720c */ /* 0x000fe20003f05270 */
[----:B------:R-:W-:Y:S01]  /*94a0*/  IMAD.U32 R2, RZ, RZ, UR46 ;  /* 0x0000002eff027e24 */ /* 0x000fe2000f8e00ff */
[----:B------:R-:W-:Y:S04]  /*94b0*/  UIADD3 UR4, UPT, UPT, UR46, 0x1, URZ ;  /* 0x000000012e047890 */ /* 0x000fe8000fffe0ff */
[----:B------:R-:W-:Y:S04]  /*94c0*/  UISETP.NE.AND UP0, UPT, UR4, 0x4, UPT ;  /* 0x000000040400788c */ /* 0x000fe8000bf05270 */
[----:B------:R-:W-:Y:S03]  /*94d0*/  USEL UR46, UR4, URZ, UP0 ;  /* 0x000000ff042e7287 */ /* 0x000fe60008000000 */
[----:B------:R-:W-:Y:S05]  /*94e0*/  @P0 LEA R2, R2, UR44, 0x3 ;  /* 0x0000002c02020c11 */ /* 0x000fea000f8e18ff */
[----:B------:R-:W-:Y:S05]  /*94f0*/  @P0 VIADD R2, R2, 0x60 ;  /* 0x0000006002020836 */ /* 0x000fea0000000000 */
[----:B------:R-:W-:Y:S04]  /*9500*/  @P0 PRMT R2, R101, 0x654, R2 ;  /* 0x0000065465020816 */ /* 0x000fe80000000002 */
[----:B------:R2:W-:Y:S03]  /*9510*/  @P0 SYNCS.ARRIVE.TRANS64.RED.A1T0 RZ, [R2+URZ], RZ ;  /* 0x000000ff02ff09a7 */ /* 0x0005e600081004ff */
.L_x_132:
[----:B------:R-:W-:Y:S01]  /*9520*/  R2UR UR5, R83 ;  /* 0x00000000530572ca */ /* 0x000fe200000e0000 */
[----:B------:R-:W-:Y:S01]  /*9530*/  UISETP.NE.AND UP0, UPT, UR61, URZ, UPT ;  /* 0x000000ff3d00728c */ /* 0x000fe2000bf05270 */
[----:B------:R-:W-:Y:S01]  /*9540*/  R2UR UR4, R84 ;  /* 0x00000000540472ca */ /* 0x000fe200000e0000 */
[----:B------:R-:W-:Y:S01]  /*9550*/  UIADD3 UR47, UPT, UPT, UR47, 0x4, URZ ;  /* 0x000000042f2f7890 */ /* 0x000fe2000fffe0ff */
[----:B------:R-:W-:Y:S01]  /*9560*/  ISETP.NE.AND P0, PT, R88, 0x2, PT ;  /* 0x000000025800780c */ /* 0x000fe20003f05270 */
[----:B------:R-:W-:Y:S01]  /*9570*/  UMOV UR36, UR60 ;  /* 0x0000003c00247c82 */ /* 0x000fe20008000000 */
[----:B------:R-:W-:Y:S02]  /*9580*/  ISETP.NE.AND P1, PT, R0, 0x4, PT ;  /* 0x000000040000780c */ /* 0x000fe40003f25270 */
[----:B--2---:R-:W-:Y:S02]  /*9590*/  SEL R2, RZ, 0x1, P0 ;  /* 0x00000001ff027807 */ /* 0x004fe40000000000 */
[----:B------:R-:W-:Y:S02]  /*95a0*/  SEL R3, RZ, 0x1, P1 ;  /* 0x00000001ff037807 */ /* 0x000fe40000800000 */
[----:B------:R-:W-:Y:S01]  /*95b0*/  LOP3.LUT R89, R89, R2, RZ, 0x3c, !PT ;  /* 0x0000000259597212 */ /* 0x000fe200078e3cff */
[----:B------:R-:W-:Y:S01]  /*95c0*/  UIADD3 UR31, UPT, UPT, UR37, UR5, URZ ;  /* 0x00000005251f7290 */ /* 0x000fe2000fffe0ff */
[----:B------:R-:W-:Y:S01]  /*95d0*/  LOP3.LUT R90, R90, R3, RZ, 0x3c, !PT ;  /* 0x000000035a5a7212 */ /* 0x000fe200078e3cff */
[----:B------:R-:W-:Y:S01]  /*95e0*/  UIADD3 UR30, UPT, UPT, UR38, UR4, URZ ;  /* 0x00000004261e7290 */ /* 0x000fe2000fffe0ff */
[----:B------:R-:W-:Y:S02]  /*95f0*/  SEL R88, R88, RZ, P0 ;  /* 0x000000ff58587207 */ /* 0x000fe40000000000 */
[----:B------:R-:W-:Y:S01]  /*9600*/  SEL R36, R0, RZ, P1 ;  /* 0x000000ff00247207 */ /* 0x000fe20000800000 */
[----:B------:R-:W-:Y:S08]  /*9610*/  BRA.U UP0, `(.L_x_133) ;  /* 0xffffffbd009c7547 */ /* 0x000ff0000b83ffff */
[----:B------:R-:W-:-:S13]  /*9620*/  R2UR UR4, R85 ;  /* 0x00000000550472ca */ /* 0x000fda00000e0000 */
[----:B------:R-:W-:-:S09]  /*9630*/  UISETP.NE.AND UP0, UPT, UR4, URZ, UPT ;  /* 0x000000ff0400728c */ /* 0x000fd2000bf05270 */
[----:B------:R-:W-:Y:S05]  /*9640*/  BRA.U !UP0, `(.L_x_134) ;  /* 0x0000000108487547 */ /* 0x000fea000b800000 */
[----:B------:R-:W2:Y:S02]  /*9650*/  LDCU.64 UR4, c[0x0][0x890] ;  /* 0x00011200ff0477ac */ /* 0x000ea40008000a00 */
[----:B--2---:R-:W-:-:S04]  /*9660*/  UISETP.NE.U32.AND UP0, UPT, UR4, URZ, UPT ;  /* 0x000000ff0400728c */ /* 0x004fc8000bf05070 */
[----:B------:R-:W-:-:S09]  /*9670*/  UISETP.NE.AND.EX UP0, UPT, UR5, URZ, UPT, UP0 ;  /* 0x000000ff0500728c */ /* 0x000fd2000bf05300 */
[----:B------:R-:W-:Y:S05]  /*9680*/  BRA.U UP0, `(.L_x_135) ;  /* 0x00000001000c7547 */ /* 0x000fea000b800000 */
[----:B------:R-:W-:-:S13]  /*9690*/  FSETP.NEU.AND P0, PT, R41, RZ, PT ;  /* 0x000000ff2900720b */ /* 0x000fda0003f0d000 */
[----:B------:R-:W-:Y:S05]  /*96a0*/  @!P0 EXIT ;  /* 0x000000000000894d */ /* 0x000fea0003800000 */
[----:B------:R-:W-:Y:S05]  /*96b0*/  BRA `(.L_x_134) ;  /* 0x00000000002c7947 */ /* 0x000fea0003800000 */
.L_x_135:
[----:B------:R-:W-:Y:S01]  /*96c0*/  ISETP.NE.AND P0, PT, R87, RZ, PT ;  /* 0x000000ff5700720c */ /* 0x000fe20003f05270 */
[----:B------:R-:W-:-:S12]  /*96d0*/  BSSY.RECONVERGENT B0, `(.L_x_134) ;  /* 0x0000009000007945 */ /* 0x000fd80003800200 */
[----:B------:R-:W-:Y:S05]  /*96e0*/  @P0 BRA `(.L_x_136) ;  /* 0x0000000000140947 */ /* 0x000fea0003800000 */
[----:B------:R-:W2:Y:S02]  /*96f0*/  LDCU.64 UR4, c[0x0][0x888] ;  /* 0x00011100ff0477ac */ /* 0x000ea40008000a00 */
[----:B--2---:R-:W-:-:S04]  /*9700*/  ISETP.NE.U32.AND P0, PT, RZ, UR4, PT ;  /* 0x00000004ff007c0c */ /* 0x004fc8000bf05070 */
[----:B------:R-:W-:-:S13]  /*9710*/  ISETP.NE.AND.EX P0, PT, RZ, UR5, PT, P0 ;  /* 0x00000005ff007c0c */ /* 0x000fda000bf05300 */
[----:B------:R-:W-:Y:S05]  /*9720*/  @!P0 EXIT ;  /* 0x000000000000894d */ /* 0x000fea0003800000 */
[----:B------:R-:W-:Y:S05]  /*9730*/  BRA `(.L_x_137) ;  /* 0x0000000000087947 */ /* 0x000fea0003800000 */
.L_x_136:
[----:B------:R-:W-:-:S13]  /*9740*/  FSETP.NEU.AND P0, PT, R41, RZ, PT ;  /* 0x000000ff2900720b */ /* 0x000fda0003f0d000 */
[----:B------:R-:W-:Y:S05]  /*9750*/  @!P0 EXIT ;  /* 0x000000000000894d */ /* 0x000fea0003800000 */
.L_x_137:
[----:B------:R-:W-:Y:S05]  /*9760*/  BSYNC.RECONVERGENT B0 ;  /* 0x0000000000007941 */ /* 0x000fea0003800200 */
.L_x_134:
[----:B------:R-:W2:Y:S01]  /*9770*/  S2UR UR5, SR_CgaCtaId ;  /* 0x00000000000579c3 */ /* 0x000ea20000008800 */
[----:B------:R-:W-:Y:S01]  /*9780*/  ULEA UR4, UR46, UR44, 0x3 ;  /* 0x0000002c2e047291 */ /* 0x000fe2000f8e18ff */
[----:B------:R-:W-:-:S04]  /*9790*/  DEPBAR.LE SB0, 0x0 ;  /* 0x000080000000791a */ /* 0x000fc80000000000 */
[----:B------:R-:W-:-:S04]  /*97a0*/  UIADD3 UR4, UPT, UPT, UR4, 0x60, URZ ;  /* 0x0000006004047890 */ /* 0x000fc8000fffe0ff */
[----:B--2---:R-:W-:-:S09]  /*97b0*/  UPRMT UR4, UR5, 0x654, UR4 ;  /* 0x0000065405047896 */ /* 0x004fd20008000004 */
[----:B------:R-:W-:Y:S01]  /*97c0*/  SYNCS.ARRIVE.TRANS64.RED.A1T0 RZ, [UR4], RZ ;  /* 0x000000ffffff79a7 */ /* 0x000fe20008100404 */
[----:B------:R-:W-:Y:S05]  /*97d0*/  EXIT ;  /* 0x000000000000794d */ /* 0x000fea0003800000 */
.L_x_24:
[----:B-1----:R1:W3:Y:S02]  /*97e0*/  SYNCS.PHASECHK.TRANS64.TRYWAIT P0, [R0+URZ+0x100], R3 ;  /* 0x00010003000075a7 */ /* 0x0022e400080011ff */
[----:B---3--:R-:W-:Y:S05]  /*97f0*/  @!P0 NANOSLEEP.SYNCS 0x989680 ;  /* 0x009896800000895d */ /* 0x008fea0003900000 */
[----:B------:R-:W3:Y:S02]  /*9800*/  @!P0 SYNCS.PHASECHK.TRANS64 P0, [R0+URZ+0x100], R3 ;  /* 0x00010003000085a7 */ /* 0x000ee400080010ff */
[----:B---3--:R-:W-:Y:S05]  /*9810*/  @!P0 BRA `(.L_x_24) ;  /* 0xfffffffc00f08947 */ /* 0x008fea000383ffff */
[----:B------:R-:W-:Y:S05]  /*9820*/  BRA `(.L_x_138) ;  /* 0xffffff80007c7947 */ /* 0x000fea000383ffff */
.L_x_27:
[----:B-1----:R-:W-:-:S07]  /*9830*/  MOV R0, UR33 ;  /* 0x0000002100007c02 */ /* 0x002fce0008000f00 */
.L_x_139:
[----:B-1----:R1:W3:Y:S02]  /*9840*/  SYNCS.PHASECHK.TRANS64.TRYWAIT P0, [R0+URZ+0x20], R3 ;  /* 0x00002003000075a7 */ /* 0x0022e400080011ff */
[----:B---3--:R-:W-:Y:S05]  /*9850*/  @!P0 NANOSLEEP.SYNCS 0x989680 ;  /* 0x009896800000895d */ /* 0x008fea0003900000 */
[----:B------:R-:W3:Y:S02]  /*9860*/  @!P0 SYNCS.PHASECHK.TRANS64 P0, [R0+URZ+0x20], R3 ;  /* 0x00002003000085a7 */ /* 0x000ee400080010ff */
[----:B---3--:R-:W-:Y:S05]  /*9870*/  @!P0 BRA `(.L_x_139) ;  /* 0xfffffffc00f08947 */ /* 0x008fea000383ffff */
[----:B------:R-:W-:Y:S05]  /*9880*/  BRA `(.L_x_26) ;  /* 0xffffff8000bc7947 */ /* 0x000fea000383ffff */
.L_x_34:
[----:B-1----:R-:W-:-:S07]  /*9890*/  MOV R0, UR9 ;  /* 0x0000000900007c02 */ /* 0x002fce0008000f00 */
.L_x_140:
[----:B-1----:R1:W3:Y:S02]  /*98a0*/  SYNCS.PHASECHK.TRANS64.TRYWAIT P0, [R0+URZ+0x20], R3 ;  /* 0x00002003000075a7 */ /* 0x0022e400080011ff */
[----:B---3--:R-:W-:Y:S05]  /*98b0*/  @!P0 NANOSLEEP.SYNCS 0x989680 ;  /* 0x009896800000895d */ /* 0x008fea0003900000 */
[----:B------:R-:W3:Y:S02]  /*98c0*/  @!P0 SYNCS.PHASECHK.TRANS64 P0, [R0+URZ+0x20], R3 ;  /* 0x00002003000085a7 */ /* 0x000ee400080010ff */
[----:B---3--:R-:W-:Y:S05]  /*98d0*/  @!P0 BRA `(.L_x_140) ;  /* 0xfffffffc00f08947 */ /* 0x008fea000383ffff */
[----:B------:R-:W-:Y:S05]  /*98e0*/  BRA `(.L_x_33) ;  /* 0xffffff84007c7947 */ /* 0x000fea000383ffff */
.L_x_39:
[----:B-1----:R1:W3:Y:S02]  /*98f0*/  SYNCS.PHASECHK.TRANS64.TRYWAIT P0, [R3+URZ+0x90], R0 ;  /* 0x00009000030075a7 */ /* 0x0022e400080011ff */
[----:B---3--:R-:W-:Y:S05]  /*9900*/  @!P0 NANOSLEEP.SYNCS 0x989680 ;  /* 0x009896800000895d */ /* 0x008fea0003900000 */
[----:B------:R-:W3:Y:S02]  /*9910*/  @!P0 SYNCS.PHASECHK.TRANS64 P0, [R3+URZ+0x90], R0 ;  /* 0x00009000030085a7 */ /* 0x000ee400080010ff */
[----:B---3--:R-:W-:Y:S05]  /*9920*/  @!P0 BRA `(.L_x_39) ;  /* 0xfffffffc00f08947 */ /* 0x008fea000383ffff */
[----:B------:R-:W-:Y:S05]  /*9930*/  BRA `(.L_x_141) ;  /* 0xffffff88001c7947 */ /* 0x000fea000383ffff */
.L_x_43:
[----:B-1----:R-:W-:-:S07]  /*9940*/  MOV R0, UR4 ;  /* 0x0000000400007c02 */ /* 0x002fce0008000f00 */
.L_x_142:
[----:B-1----:R1:W3:Y:S02]  /*9950*/  SYNCS.PHASECHK.TRANS64.TRYWAIT P0, [R0+URZ], R3 ;  /* 0x00000003000075a7 */ /* 0x0022e400080011ff */
[----:B---3--:R-:W-:Y:S05]  /*9960*/  @!P0 NANOSLEEP.SYNCS 0x989680 ;  /* 0x009896800000895d */ /* 0x008fea0003900000 */
[----:B------:R-:W3:Y:S02]  /*9970*/  @!P0 SYNCS.PHASECHK.TRANS64 P0, [R0+URZ], R3 ;  /* 0x00000003000085a7 */ /* 0x000ee400080010ff */
[----:B---3--:R-:W-:Y:S05]  /*9980*/  @!P0 BRA `(.L_x_142) ;  /* 0xfffffffc00f08947 */ /* 0x008fea000383ffff */
[----:B------:R-:W-:Y:S05]  /*9990*/  BRA `(.L_x_143) ;  /* 0xffffff8c00c87947 */ /* 0x000fea000383ffff */
.L_x_44:
[----:B------:R-:W-:-:S07]  /*99a0*/  MOV R0, UR5 ;  /* 0x0000000500007c02 */ /* 0x000fce0008000f00 */
.L_x_144:
[----:B-1----:R1:W3:Y:S02]  /*99b0*/  SYNCS.PHASECHK.TRANS64.TRYWAIT P0, [R0+URZ], R3 ;  /* 0x00000003000075a7 */ /* 0x0022e400080011ff */
[----:B---3--:R-:W-:Y:S05]  /*99c0*/  @!P0 NANOSLEEP.SYNCS 0x989680 ;  /* 0x009896800000895d */ /* 0x008fea0003900000 */
[----:B------:R-:W3:Y:S02]  /*99d0*/  @!P0 SYNCS.PHASECHK.TRANS64 P0, [R0+URZ], R3 ;  /* 0x00000003000085a7 */ /* 0x000ee400080010ff */
[----:B---3--:R-:W-:Y:S05]  /*99e0*/  @!P0 BRA `(.L_x_144) ;  /* 0xfffffffc00f08947 */ /* 0x008fea000383ffff */
[----:B------:R-:W-:Y:S05]  /*99f0*/  BRA `(.L_x_145) ;  /* 0xffffff8c00d47947 */ /* 0x000fea000383ffff */
.L_x_45:
[----:B------:R-:W-:-:S07]  /*9a00*/  MOV R0, UR5 ;  /* 0x0000000500007c02 */ /* 0x000fce0008000f00 */
.L_x_146:
[----:B-1----:R1:W3:Y:S02]  /*9a10*/  SYNCS.PHASECHK.TRANS64.TRYWAIT P0, [R0+URZ], R3 ;  /* 0x00000003000075a7 */ /* 0x0022e400080011ff */
[----:B---3--:R-:W-:Y:S05]  /*9a20*/  @!P0 NANOSLEEP.SYNCS 0x989680 ;  /* 0x009896800000895d */ /* 0x008fea0003900000 */
[----:B------:R-:W3:Y:S02]  /*9a30*/  @!P0 SYNCS.PHASECHK.TRANS64 P0, [R0+URZ], R3 ;  /* 0x00000003000085a7 */ /* 0x000ee400080010ff */
[----:B---3--:R-:W-:Y:S05]  /*9a40*/  @!P0 BRA `(.L_x_146) ;  /* 0xfffffffc00f08947 */ /* 0x008fea000383ffff */
[----:B------:R-:W-:Y:S05]  /*9a50*/  BRA `(.L_x_147) ;  /* 0xffffff8c00e07947 */ /* 0x000fea000383ffff */
.L_x_48:
[----:B--2---:R2:W3:Y:S02]  /*9a60*/  SYNCS.PHASECHK.TRANS64.TRYWAIT P0, [R2+URZ+0xf0], R5 ;  /* 0x0000f005020075a7 */ /* 0x0044e400080011ff */
[----:B---3--:R-:W-:Y:S05]  /*9a70*/  @!P0 NANOSLEEP.SYNCS 0x989680 ;  /* 0x009896800000895d */ /* 0x008fea0003900000 */
[----:B------:R-:W3:Y:S02]  /*9a80*/  @!P0 SYNCS.PHASECHK.TRANS64 P0, [R2+URZ+0xf0], R5 ;  /* 0x0000f005020085a7 */ /* 0x000ee400080010ff */
[----:B---3--:R-:W-:Y:S05]  /*9a90*/  @!P0 BRA `(.L_x_48) ;  /* 0xfffffffc00f08947 */ /* 0x008fea000383ffff */
[----:B------:R-:W-:Y:S05]  /*9aa0*/  BRA `(.L_x_148) ;  /* 0xffffff9000447947 */ /* 0x000fea000383ffff */
.L_x_49:
[----:B------:R-:W-:-:S07]  /*9ab0*/  MOV R2, UR4 ;  /* 0x0000000400027c02 */ /* 0x000fce0008000f00 */
.L_x_149:
[----:B--2---:R2:W3:Y:S02]  /*9ac0*/  SYNCS.PHASECHK.TRANS64.TRYWAIT P0, [R2+URZ+0xa0], R5 ;  /* 0x0000a005020075a7 */ /* 0x0044e400080011ff */
[----:B---3--:R-:W-:Y:S05]  /*9ad0*/  @!P0 NANOSLEEP.SYNCS 0x989680 ;  /* 0x009896800000895d */ /* 0x008fea0003900000 */
[----:B------:R-:W3:Y:S02]  /*9ae0*/  @!P0 SYNCS.PHASECHK.TRANS64 P0, [R2+URZ+0xa0], R5 ;  /* 0x0000a005020085a7 */ /* 0x000ee400080010ff */
[----:B---3--:R-:W-:Y:S05]  /*9af0*/  @!P0 BRA `(.L_x_149) ;  /* 0xfffffffc00f08947 */ /* 0x008fea000383ffff */
[----:B------:R-:W-:Y:S05]  /*9b00*/  BRA `(.L_x_150) ;  /* 0xffffff9000547947 */ /* 0x000fea000383ffff */
.L_x_50:
[----:B--2---:R2:W3:Y:S02]  /*9b10*/  SYNCS.PHASECHK.TRANS64.TRYWAIT P1, [R2+URZ+0x90], R5 ;  /* 0x00009005020075a7 */ /* 0x0044e400080211ff */
[----:B---3--:R-:W-:Y:S05]  /*9b20*/  @!P1 NANOSLEEP.SYNCS 0x989680 ;  /* 0x009896800000995d */ /* 0x008fea0003900000 */
[----:B------:R-:W3:Y:S02]  /*9b30*/  @!P1 SYNCS.PHASECHK.TRANS64 P1, [R2+URZ+0x90], R5 ;  /* 0x00009005020095a7 */ /* 0x000ee400080210ff */
[----:B---3--:R-:W-:Y:S05]  /*9b40*/  @!P1 BRA `(.L_x_50) ;  /* 0xfffffffc00f09947 */ /* 0x008fea000383ffff */
[----:B------:R-:W-:Y:S05]  /*9b50*/  BRA `(.L_x_151) ;  /* 0xffffff9000847947 */ /* 0x000fea000383ffff */
.L_x_53:
[----:B------:R-:W-:-:S07]  /*9b60*/  MOV R0, UR4 ;  /* 0x0000000400007c02 */ /* 0x000fce0008000f00 */
.L_x_152:
[----:B--2---:R2:W3:Y:S02]  /*9b70*/  SYNCS.PHASECHK.TRANS64.TRYWAIT P0, [R0+URZ+0xa0], R3 ;  /* 0x0000a003000075a7 */ /* 0x0044e400080011ff */
[----:B---3--:R-:W-:Y:S05]  /*9b80*/  @!P0 NANOSLEEP.SYNCS 0x989680 ;  /* 0x009896800000895d */ /* 0x008fea0003900000 */
[----:B------:R-:W3:Y:S02]  /*9b90*/  @!P0 SYNCS.PHASECHK.TRANS64 P0, [R0+URZ+0xa0], R3 ;  /* 0x0000a003000085a7 */ /* 0x000ee400080010ff */
[----:B---3--:R-:W-:Y:S05]  /*9ba0*/  @!P0 BRA `(.L_x_152) ;  /* 0xfffffffc00f08947 */ /* 0x008fea000383ffff */
[----:B------:R-:W-:Y:S05]  /*9bb0*/  BRA `(.L_x_52) ;  /* 0xffffff9000d87947 */ /* 0x000fea000383ffff */
.L_x_60:
[----:B-1----:R1:W2:Y:S02]  /*9bc0*/  SYNCS.PHASECHK.TRANS64.TRYWAIT P1, [R0+URZ+0x90], R5 ;  /* 0x00009005000075a7 */ /* 0x0022a400080211ff */
[----:B--2---:R-:W-:Y:S05]  /*9bd0*/  @!P1 NANOSLEEP.SYNCS 0x989680 ;  /* 0x009896800000995d */ /* 0x004fea0003900000 */
[----:B------:R-:W2:Y:S02]  /*9be0*/  @!P1 SYNCS.PHASECHK.TRANS64 P1, [R0+URZ+0x90], R5 ;  /* 0x00009005000095a7 */ /* 0x000ea400080210ff */
[----:B--2---:R-:W-:Y:S05]  /*9bf0*/  @!P1 BRA `(.L_x_60) ;  /* 0xfffffffc00f09947 */ /* 0x004fea000383ffff */
[----:B------:R-:W-:Y:S05]  /*9c00*/  BRA `(.L_x_153) ;  /* 0xffffff9800507947 */ /* 0x000fea000383ffff */
.L_x_61:
[----:B------:R-:W-:-:S07]  /*9c10*/  MOV R3, UR31 ;  /* 0x0000001f00037c02 */ /* 0x000fce0008000f00 */
.L_x_154:
[----:B-1----:R1:W2:Y:S02]  /*9c20*/  SYNCS.PHASECHK.TRANS64.TRYWAIT P0, [R3+URZ+0xd0], R0 ;  /* 0x0000d000030075a7 */ /* 0x0022a400080011ff */
[----:B--2---:R-:W-:Y:S05]  /*9c30*/  @!P0 NANOSLEEP.SYNCS 0x989680 ;  /* 0x009896800000895d */ /* 0x004fea0003900000 */
[----:B------:R-:W2:Y:S02]  /*9c40*/  @!P0 SYNCS.PHASECHK.TRANS64 P0, [R3+URZ+0xd0], R0 ;  /* 0x0000d000030085a7 */ /* 0x000ea400080010ff */
[----:B--2---:R-:W-:Y:S05]  /*9c50*/  @!P0 BRA `(.L_x_154) ;  /* 0xfffffffc00f08947 */ /* 0x004fea000383ffff */
[----:B------:R-:W-:Y:S05]  /*9c60*/  BRA `(.L_x_155) ;  /* 0xffffff9800a07947 */ /* 0x000fea000383ffff */
.L_x_64:
[----:B------:R-:W-:Y:S07]  /*9c70*/  MOV R0, UR5 ;  /* 0x0000000500007c02 */ /* 0x000fee0008000f00 */
.L_x_156:
[----:B-1----:R1:W2:Y:S02]  /*9c80*/  SYNCS.PHASECHK.TRANS64.TRYWAIT P0, [R0+URZ], R3 ;  /* 0x00000003000075a7 */ /* 0x0022a400080011ff */
[----:B--2---:R-:W-:Y:S05]  /*9c90*/  @!P0 NANOSLEEP.SYNCS 0x989680 ;  /* 0x009896800000895d */ /* 0x004fea0003900000 */
[----:B------:R-:W2:Y:S02]  /*9ca0*/  @!P0 SYNCS.PHASECHK.TRANS64 P0, [R0+URZ], R3 ;  /* 0x00000003000085a7 */ /* 0x000ea400080010ff */
[----:B--2---:R-:W-:Y:S05]  /*9cb0*/  @!P0 BRA `(.L_x_156) ;  /* 0xfffffffc00f08947 */ /* 0x004fea000383ffff */
[----:B------:R-:W-:Y:S05]  /*9cc0*/  BRA `(.L_x_63) ;  /* 0xffffff9800bc7947 */ /* 0x000fea000383ffff */
.L_x_67:
[----:B------:R-:W-:-:S07]  /*9cd0*/  MOV R0, UR4 ;  /* 0x0000000400007c02 */ /* 0x000fce0008000f00 */
.L_x_157:
[----:B--2---:R2:W4:Y:S02]  /*9ce0*/  SYNCS.PHASECHK.TRANS64.TRYWAIT P0, [R0+URZ], R3 ;  /* 0x00000003000075a7 */ /* 0x00452400080011ff */
[----:B----4-:R-:W-:Y:S05]  /*9cf0*/  @!P0 NANOSLEEP.SYNCS 0x989680 ;  /* 0x009896800000895d */ /* 0x010fea0003900000 */
[----:B------:R-:W4:Y:S02]  /*9d00*/  @!P0 SYNCS.PHASECHK.TRANS64 P0, [R0+URZ], R3 ;  /* 0x00000003000085a7 */ /* 0x000f2400080010ff */
[----:B----4-:R-:W-:Y:S05]  /*9d10*/  @!P0 BRA `(.L_x_157) ;  /* 0xfffffffc00f08947 */ /* 0x010fea000383ffff */
[----:B------:R-:W-:Y:S05]  /*9d20*/  BRA `(.L_x_158) ;  /* 0xffffff9c00987947 */ /* 0x000fea000383ffff */
.L_x_68:
[----:B------:R-:W-:-:S07]  /*9d30*/  MOV R0, UR5 ;  /* 0x0000000500007c02 */ /* 0x000fce0008000f00 */
.L_x_159:
[----:B-1----:R1:W2:Y:S02]  /*9d40*/  SYNCS.PHASECHK.TRANS64.TRYWAIT P0, [R0+URZ], R3 ;  /* 0x00000003000075a7 */ /* 0x0022a400080011ff */
[----:B--2---:R-:W-:Y:S05]  /*9d50*/  @!P0 NANOSLEEP.SYNCS 0x989680 ;  /* 0x009896800000895d */ /* 0x004fea0003900000 */
[----:B------:R-:W2:Y:S02]  /*9d60*/  @!P0 SYNCS.PHASECHK.TRANS64 P0, [R0+URZ], R3 ;  /* 0x00000003000085a7 */ /* 0x000ea400080010ff */
[----:B--2---:R-:W-:Y:S05]  /*9d70*/  @!P0 BRA `(.L_x_159) ;  /* 0xfffffffc00f08947 */ /* 0x004fea000383ffff */
[----:B------:R-:W-:Y:S05]  /*9d80*/  BRA `(.L_x_160) ;  /* 0xffffff9c00a47947 */ /* 0x000fea000383ffff */
.L_x_69:
[----:B------:R-:W-:-:S07]  /*9d90*/  MOV R0, UR5 ;  /* 0x0000000500007c02 */ /* 0x000fce0008000f00 */
.L_x_161:
[----:B-1----:R1:W2:Y:S02]  /*9da0*/  SYNCS.PHASECHK.TRANS64.TRYWAIT P0, [R0+URZ], R3 ;  /* 0x00000003000075a7 */ /* 0x0022a400080011ff */
[----:B--2---:R-:W-:Y:S05]  /*9db0*/  @!P0 NANOSLEEP.SYNCS 0x989680 ;  /* 0x009896800000895d */ /* 0x004fea0003900000 */
[----:B------:R-:W2:Y:S02]  /*9dc0*/  @!P0 SYNCS.PHASECHK.TRANS64 P0, [R0+URZ], R3 ;  /* 0x00000003000085a7 */ /* 0x000ea400080010ff */
[----:B--2---:R-:W-:Y:S05]  /*9dd0*/  @!P0 BRA `(.L_x_161) ;  /* 0xfffffffc00f08947 */ /* 0x004fea000383ffff */
[----:B------:R-:W-:Y:S05]  /*9de0*/  BRA `(.L_x_162) ;  /* 0xffffff9c00b07947 */ /* 0x000fea000383ffff */
.L_x_70:
[----:B------:R-:W-:-:S07]  /*9df0*/  MOV R0, UR4 ;  /* 0x0000000400007c02 */ /* 0x000fce0008000f00 */
.L_x_163:
[----:B-1----:R1:W2:Y:S02]  /*9e00*/  SYNCS.PHASECHK.TRANS64.TRYWAIT P0, [R0+URZ], R3 ;  /* 0x00000003000075a7 */ /* 0x0022a400080011ff */
[----:B--2---:R-:W-:Y:S05]  /*9e10*/  @!P0 NANOSLEEP.SYNCS 0x989680 ;  /* 0x009896800000895d */ /* 0x004fea0003900000 */
[----:B------:R-:W2:Y:S02]  /*9e20*/  @!P0 SYNCS.PHASECHK.TRANS64 P0, [R0+URZ], R3 ;  /* 0x00000003000085a7 */ /* 0x000ea400080010ff */
[----:B--2---:R-:W-:Y:S05]  /*9e30*/  @!P0 BRA `(.L_x_163) ;  /* 0xfffffffc00f08947 */ /* 0x004fea000383ffff */
[----:B------:R-:W-:Y:S05]  /*9e40*/  BRA `(.L_x_164) ;  /* 0xffffff9c00bc7947 */ /* 0x000fea000383ffff */
.L_x_75:
[----:B-1----:R1:W2:Y:S02]  /*9e50*/  SYNCS.PHASECHK.TRANS64.TRYWAIT P0, [R8+URZ+0x90], R5 ;  /* 0x00009005080075a7 */ /* 0x0022a400080011ff */
[----:B--2---:R-:W-:Y:S05]  /*9e60*/  @!P0 NANOSLEEP.SYNCS 0x989680 ;  /* 0x009896800000895d */ /* 0x004fea0003900000 */
[----:B------:R-:W2:Y:S02]  /*9e70*/  @!P0 SYNCS.PHASECHK.TRANS64 P0, [R8+URZ+0x90], R5 ;  /* 0x00009005080085a7 */ /* 0x000ea400080010ff */
[----:B--2---:R-:W-:Y:S05]  /*9e80*/  @!P0 BRA `(.L_x_75) ;  /* 0xfffffffc00f08947 */ /* 0x004fea000383ffff */
[----:B------:R-:W-:Y:S05]  /*9e90*/  BRA `(.L_x_165) ;  /* 0xffffffa400007947 */ /* 0x000fea000383ffff */
.L_x_78:
[----:B------:R-:W-:Y:S07]  /*9ea0*/  MOV R0, UR21 ;  /* 0x0000001500007c02 */ /* 0x000fee0008000f00 */
.L_x_166:
[----:B-1----:R1:W2:Y:S02]  /*9eb0*/  SYNCS.PHASECHK.TRANS64.TRYWAIT P1, [R0+URZ+0x88], R5 ;  /* 0x00008805000075a7 */ /* 0x0022a400080211ff */
[----:B--2---:R-:W-:Y:S05]  /*9ec0*/  @!P1 NANOSLEEP.SYNCS 0x989680 ;  /* 0x009896800000995d */ /* 0x004fea0003900000 */
[----:B------:R-:W2:Y:S02]  /*9ed0*/  @!P1 SYNCS.PHASECHK.TRANS64 P1, [R0+URZ+0x88], R5 ;  /* 0x00008805000095a7 */ /* 0x000ea400080210ff */
[----:B--2---:R-:W-:Y:S05]  /*9ee0*/  @!P1 BRA `(.L_x_166) ;  /* 0xfffffffc00f09947 */ /* 0x004fea000383ffff */
[----:B------:R-:W-:Y:S05]  /*9ef0*/  BRA `(.L_x_77) ;  /* 0xffffffa8007c7947 */ /* 0x000fea000383ffff */
.L_x_81:
[----:B-1----:R-:W-:Y:S07]  /*9f00*/  MOV R5, UR21 ;  /* 0x0000001500057c02 */ /* 0x002fee0008000f00 */
.L_x_167:
[----:B-1----:R1:W2:Y:S02]  /*9f10*/  SYNCS.PHASECHK.TRANS64.TRYWAIT P0, [R5+URZ+0x60], R4 ;  /* 0x00006004050075a7 */ /* 0x0022a400080011ff */
[----:B--2---:R-:W-:Y:S05]  /*9f20*/  @!P0 NANOSLEEP.SYNCS 0x989680 ;  /* 0x009896800000895d */ /* 0x004fea0003900000 */
[----:B------:R-:W2:Y:S02]  /*9f30*/  @!P0 SYNCS.PHASECHK.TRANS64 P0, [R5+URZ+0x60], R4 ;  /* 0x00006004050085a7 */ /* 0x000ea400080010ff */
[----:B--2---:R-:W-:Y:S05]  /*9f40*/  @!P0 BRA `(.L_x_167) ;  /* 0xfffffffc00f08947 */ /* 0x004fea000383ffff */
[----:B------:R-:W-:Y:S05]  /*9f50*/  BRA `(.L_x_168) ;  /* 0xffffffa800d47947 */ /* 0x000fea000383ffff */
.L_x_82:
[----:B------:R-:W-:Y:S07]  /*9f60*/  MOV R5, UR21 ;  /* 0x0000001500057c02 */ /* 0x000fee0008000f00 */
.L_x_169:
[----:B-1----:R1:W2:Y:S02]  /*9f70*/  SYNCS.PHASECHK.TRANS64.TRYWAIT P0, [R5+URZ+0x68], R4 ;  /* 0x00006804050075a7 */ /* 0x0022a400080011ff */
[----:B--2---:R-:W-:Y:S05]  /*9f80*/  @!P0 NANOSLEEP.SYNCS 0x989680 ;  /* 0x009896800000895d */ /* 0x004fea0003900000 */
[----:B------:R-:W2:Y:S02]  /*9f90*/  @!P0 SYNCS.PHASECHK.TRANS64 P0, [R5+URZ+0x68], R4 ;  /* 0x00006804050085a7 */ /* 0x000ea400080010ff */
[----:B--2---:R-:W-:Y:S05]  /*9fa0*/  @!P0 BRA `(.L_x_169) ;  /* 0xfffffffc00f08947 */ /* 0x004fea000383ffff */
[----:B------:R-:W-:Y:S05]  /*9fb0*/  BRA `(.L_x_170) ;  /* 0xffffffac000c7947 */ /* 0x000fea000383ffff */
.L_x_83:
[----:B-1----:R-:W-:Y:S07]  /*9fc0*/  MOV R5, UR21 ;  /* 0x0000001500057c02 */ /* 0x002fee0008000f00 */
.L_x_171:
[----:B-1----:R1:W2:Y:S02]  /*9fd0*/  SYNCS.PHASECHK.TRANS64.TRYWAIT P0, [R5+URZ+0x70], R4 ;  /* 0x00007004050075a7 */ /* 0x0022a400080011ff */
[----:B--2---:R-:W-:Y:S05]  /*9fe0*/  @!P0 NANOSLEEP.SYNCS 0x989680 ;  /* 0x009896800000895d */ /* 0x004fea0003900000 */
[----:B------:R-:W2:Y:S02]  /*9ff0*/  @!P0 SYNCS.PHASECHK.TRANS64 P0, [R5+URZ+0x70], R4 ;  /* 0x00007004050085a7 */ /* 0x000ea400080010ff */
[----:B--2---:R-:W-:Y:S05]  /*a000*/  @!P0 BRA `(.L_x_171) ;  /* 0xfffffffc00f08947 */ /* 0x004fea000383ffff */
[----:B------:R-:W-:Y:S05]  /*a010*/  BRA `(.L_x_172) ;  /* 0xffffffac00507947 */ /* 0x000fea000383ffff */
.L_x_84:
[----:B-1----:R-:W-:Y:S07]  /*a020*/  MOV R5, UR21 ;  /* 0x0000001500057c02 */ /* 0x002fee0008000f00 */
.L_x_173:
[----:B-1----:R1:W2:Y:S02]  /*a030*/  SYNCS.PHASECHK.TRANS64.TRYWAIT P0, [R5+URZ+0x78], R4 ;  /* 0x00007804050075a7 */ /* 0x0022a400080011ff */
[----:B--2---:R-:W-:Y:S05]  /*a040*/  @!P0 NANOSLEEP.SYNCS 0x989680 ;  /* 0x009896800000895d */ /* 0x004fea0003900000 */
[----:B------:R-:W2:Y:S02]  /*a050*/  @!P0 SYNCS.PHASECHK.TRANS64 P0, [R5+URZ+0x78], R4 ;  /* 0x00007804050085a7 */ /* 0x000ea400080010ff */
[----:B--2---:R-:W-:Y:S05]  /*a060*/  @!P0 BRA `(.L_x_173) ;  /* 0xfffffffc00f08947 */ /* 0x004fea000383ffff */
[----:B------:R-:W-:Y:S05]  /*a070*/  BRA `(.L_x_174) ;  /* 0xffffffac00987947 */ /* 0x000fea000383ffff */
.L_x_86:
[----:B------:R-:W-:-:S07]  /*a080*/  MOV R0, UR21 ;  /* 0x0000001500007c02 */ /* 0x000fce0008000f00 */
.L_x_175:
[----:B-1----:R1:W2:Y:S02]  /*a090*/  SYNCS.PHASECHK.TRANS64.TRYWAIT P0, [R0+URZ+0x60], R3 ;  /* 0x00006003000075a7 */ /* 0x0022a400080011ff */
[----:B--2---:R-:W-:Y:S05]  /*a0a0*/  @!P0 NANOSLEEP.SYNCS 0x989680 ;  /* 0x009896800000895d */ /* 0x004fea0003900000 */
[----:B------:R-:W2:Y:S02]  /*a0b0*/  @!P0 SYNCS.PHASECHK.TRANS64 P0, [R0+URZ+0x60], R3 ;  /* 0x00006003000085a7 */ /* 0x000ea400080010ff */
[----:B--2---:R-:W-:Y:S05]  /*a0c0*/  @!P0 BRA `(.L_x_175) ;  /* 0xfffffffc00f08947 */ /* 0x004fea000383ffff */
[----:B------:R-:W-:Y:S05]  /*a0d0*/  BRA `(.L_x_176) ;  /* 0xffffffb000107947 */ /* 0x000fea000383ffff */
.L_x_87:
[----:B-1----:R-:W-:-:S07]  /*a0e0*/  MOV R0, UR21 ;  /* 0x0000001500007c02 */ /* 0x002fce0008000f00 */
.L_x_177:
[----:B-1----:R1:W2:Y:S02]  /*a0f0*/  SYNCS.PHASECHK.TRANS64.TRYWAIT P0, [R0+URZ+0x68], R3 ;  /* 0x00006803000075a7 */ /* 0x0022a400080011ff */
[----:B--2---:R-:W-:Y:S05]  /*a100*/  @!P0 NANOSLEEP.SYNCS 0x989680 ;  /* 0x009896800000895d */ /* 0x004fea0003900000 */
[----:B------:R-:W2:Y:S02]  /*a110*/  @!P0 SYNCS.PHASECHK.TRANS64 P0, [R0+URZ+0x68], R3 ;  /* 0x00006803000085a7 */ /* 0x000ea400080010ff */
[----:B--2---:R-:W-:Y:S05]  /*a120*/  @!P0 BRA `(.L_x_177) ;  /* 0xfffffffc00f08947 */ /* 0x004fea000383ffff */
[----:B------:R-:W-:Y:S05]  /*a130*/  BRA `(.L_x_178) ;  /* 0xffffffb000007947 */ /* 0x000fea000383ffff */
.L_x_88:
[----:B-1----:R-:W-:-:S07]  /*a140*/  MOV R0, UR21 ;  /* 0x0000001500007c02 */ /* 0x002fce0008000f00 */
.L_x_179:
[----:B-1----:R1:W2:Y:S02]  /*a150*/  SYNCS.PHASECHK.TRANS64.TRYWAIT P0, [R0+URZ+0x70], R3 ;  /* 0x00007003000075a7 */ /* 0x0022a400080011ff */
[----:B--2---:R-:W-:Y:S05]  /*a160*/  @!P0 NANOSLEEP.SYNCS 0x989680 ;  /* 0x009896800000895d */ /* 0x004fea0003900000 */
[----:B------:R-:W2:Y:S02]  /*a170*/  @!P0 SYNCS.PHASECHK.TRANS64 P0, [R0+URZ+0x70], R3 ;  /* 0x00007003000085a7 */ /* 0x000ea400080010ff */
[----:B--2---:R-:W-:Y:S05]  /*a180*/  @!P0 BRA `(.L_x_179) ;  /* 0xfffffffc00f08947 */ /* 0x004fea000383ffff */
[----:B------:R-:W-:Y:S05]  /*a190*/  BRA `(.L_x_180) ;  /* 0xffffffac00f07947 */ /* 0x000fea000383ffff */
.L_x_90:
[----:B-1----:R1:W2:Y:S02]  /*a1a0*/  SYNCS.PHASECHK.TRANS64.TRYWAIT P0, [R3+URZ+0x90], R0 ;  /* 0x00009000030075a7 */ /* 0x0022a400080011ff */
[----:B--2---:R-:W-:Y:S05]  /*a1b0*/  @!P0 NANOSLEEP.SYNCS 0x989680 ;  /* 0x009896800000895d */ /* 0x004fea0003900000 */
[----:B------:R-:W2:Y:S02]  /*a1c0*/  @!P0 SYNCS.PHASECHK.TRANS64 P0, [R3+URZ+0x90], R0 ;  /* 0x00009000030085a7 */ /* 0x000ea400080010ff */
[----:B--2---:R-:W-:Y:S05]  /*a1d0*/  @!P0 BRA `(.L_x_90) ;  /* 0xfffffffc00f08947 */ /* 0x004fea000383ffff */
[----:B------:R-:W-:Y:S05]  /*a1e0*/  BRA `(.L_x_181) ;  /* 0xffffffb000bc7947 */ /* 0x000fea000383ffff */
.L_x_101:
[----:B-1----:R-:W-:Y:S04]  /*a1f0*/  MOV R0, UR44 ;  /* 0x0000002c00007c02 */ /* 0x002fe80008000f00 */
[----:B------:R1:W2:Y:S03]  /*a200*/  SYNCS.PHASECHK.TRANS64.TRYWAIT P1, [R0+URZ+0x40], R5 ;  /* 0x00004005000075a7 */ /* 0x0002a600080211ff */
[----:B--2---:R-:W-:Y:S05]  /*a210*/  @!P1 NANOSLEEP.SYNCS 0x989680 ;  /* 0x009896800000995d */ /* 0x004fea0003900000 */
[----:B------:R-:W2:Y:S02]  /*a220*/  @!P1 SYNCS.PHASECHK.TRANS64 P1, [R0+URZ+0x40], R5 ;  /* 0x00004005000095a7 */ /* 0x000ea400080210ff */
[----:B--2---:R-:W-:Y:S05]  /*a230*/  @!P1 BRA `(.L_x_101) ;  /* 0xfffffffc00ec9947 */ /* 0x004fea000383ffff */
[----:B------:R-:W-:Y:S05]  /*a240*/  BRA `(.L_x_100) ;  /* 0xffffffc000507947 */ /* 0x000fea000383ffff */
.L_x_103:
[----:B-1----:R1:W4:Y:S02]  /*a250*/  SYNCS.PHASECHK.TRANS64.TRYWAIT P0, [R98+URZ+0xb0], R3 ;  /* 0x0000b003620075a7 */ /* 0x00232400080011ff */
[----:B----4-:R-:W-:Y:S05]  /*a260*/  @!P0 NANOSLEEP.SYNCS 0x989680 ;  /* 0x009896800000895d */ /* 0x010fea0003900000 */
[----:B------:R-:W4:Y:S02]  /*a270*/  @!P0 SYNCS.PHASECHK.TRANS64 P0, [R98+URZ+0xb0], R3 ;  /* 0x0000b003620085a7 */ /* 0x000f2400080010ff */
[----:B----4-:R-:W-:Y:S05]  /*a280*/  @!P0 BRA `(.L_x_103) ;  /* 0xfffffffc00f08947 */ /* 0x010fea000383ffff */
[----:B------:R-:W-:Y:S05]  /*a290*/  BRA `(.L_x_102) ;  /* 0xffffffc0007c7947 */ /* 0x000fea000383ffff */
.L_x_112:
[----:B--2---:R2:W3:Y:S02]  /*a2a0*/  SYNCS.PHASECHK.TRANS64.TRYWAIT P0, [R3+URZ+0x40], R0 ;  /* 0x00004000030075a7 */ /* 0x0044e400080011ff */
[----:B---3--:R-:W-:Y:S05]  /*a2b0*/  @!P0 NANOSLEEP.SYNCS 0x989680 ;  /* 0x009896800000895d */ /* 0x008fea0003900000 */
[----:B------:R-:W3:Y:S02]  /*a2c0*/  @!P0 SYNCS.PHASECHK.TRANS64 P0, [R3+URZ+0x40], R0 ;  /* 0x00004000030085a7 */ /* 0x000ee400080010ff */
[----:B---3--:R-:W-:Y:S05]  /*a2d0*/  @!P0 BRA `(.L_x_112) ;  /* 0xfffffffc00f08947 */ /* 0x008fea000383ffff */
[----:B------:R-:W-:Y:S05]  /*a2e0*/  BRA `(.L_x_111) ;  /* 0xffffffcc00607947 */ /* 0x000fea000383ffff */
.L_x_120:
[----:B-1----:R1:W3:Y:S02]  /*a2f0*/  SYNCS.PHASECHK.TRANS64.TRYWAIT P0, [R63+URZ+0x40], R4 ;  /* 0x000040043f0075a7 */ /* 0x0022e400080011ff */
[----:B---3--:R-:W-:Y:S05]  /*a300*/  @!P0 NANOSLEEP.SYNCS 0x989680 ;  /* 0x009896800000895d */ /* 0x008fea0003900000 */
[----:B------:R-:W3:Y:S02]  /*a310*/  @!P0 SYNCS.PHASECHK.TRANS64 P0, [R63+URZ+0x40], R4 ;  /* 0x000040043f0085a7 */ /* 0x000ee400080010ff */
[----:B---3--:R-:W-:Y:S05]  /*a320*/  @!P0 BRA `(.L_x_120) ;  /* 0xfffffffc00f08947 */ /* 0x008fea000383ffff */
[----:B------:R-:W-:Y:S05]  /*a330*/  BRA `(.L_x_119) ;  /* 0xffffffd800687947 */ /* 0x000fea000383ffff */
.L_x_128:
[----:B-1----:R1:W3:Y:S02]  /*a340*/  SYNCS.PHASECHK.TRANS64.TRYWAIT P0, [R108+URZ+0x40], R3 ;  /* 0x000040036c0075a7 */ /* 0x0022e400080011ff */
[----:B---3--:R-:W-:Y:S05]  /*a350*/  @!P0 NANOSLEEP.SYNCS 0x989680 ;  /* 0x009896800000895d */ /* 0x008fea0003900000 */
[----:B------:R-:W3:Y:S02]  /*a360*/  @!P0 SYNCS.PHASECHK.TRANS64 P0, [R108+URZ+0x40], R3 ;  /* 0x000040036c0085a7 */ /* 0x000ee400080010ff */
[----:B---3--:R-:W-:Y:S05]  /*a370*/  @!P0 BRA `(.L_x_128) ;  /* 0xfffffffc00f08947 */ /* 0x008fea000383ffff */
[----:B------:R-:W-:Y:S05]  /*a380*/  BRA `(.L_x_127) ;  /* 0xffffffe4006c7947 */ /* 0x000fea000383ffff */
        .weak           $__internal_0_$__cuda_sm10x_tcgen05_guardrail_trap_col_being_dealloced_not_returned_by_alloc
        .type           $__internal_0_$__cuda_sm10x_tcgen05_guardrail_trap_col_being_dealloced_not_returned_by_alloc,@function
        .size           $__internal_0_$__cuda_sm10x_tcgen05_guardrail_trap_col_being_dealloced_not_returned_by_alloc,($__internal_1_$__cuda_sm10x_tcgen05_guardrail_trap_phase_invalid_during_alloc - $__internal_0_$__cuda_sm10x_tcgen05_guardrail_trap_col_being_dealloced_not_returned_by_alloc)
$__internal_0_$__cuda_sm10x_tcgen05_guardrail_trap_col_being_dealloced_not_returned_by_alloc:
[----:B------:R-:W-:Y:S05]  /*a390*/  BPT.TRAP 0x1 ;  /* 0x000000040000795c */ /* 0x000fea0000300000 */
[----:B------:R-:W-:-:S04]  /*a3a0*/  HFMA2 R3, -RZ, RZ, 0, 0 ;  /* 0x00000000ff037431 */ /* 0x000fc800000001ff */
[----:B------:R-:W-:Y:S05]  /*a3b0*/  RET.REL.NODEC R2 `(_ZN7cutlass13device_kernelINS_4gemm6kernel13GemmUniversalIN4cute5tupleIJiiiiEEENS1_10collective13CollectiveMmaINS1_35MainloopSm100TmaUmmaWarpSpecializedILi4ELi2ELi4ENS5_IJNS4_1CILi8EEENSA_ILi1EEESC_EEEEENS5_IJNSA_ILi64EEENSA_ILi256EEESF_EEENS_10bfloat16_tENS5_IJlSC_lEEESI_SJ_NS4_8TiledMMAINS4_8MMA_AtomIJNS4_20SM100_MMA_F16BF16_SSISI_SI_fLi64ELi256ELNS4_4UMMA5MajorE0ELSO_0ELNSN_7ScaleInE0ELSP_0EEEEEENS4_6LayoutINS5_IJSC_SC_SC_EEENS5_IJNSA_ILi0EEESU_SU_EEEEENS5_IJNS4_10UnderscoreESX_SX_EEEEENS4_13SM90_TMA_LOADENS4_14ComposedLayoutINS4_7SwizzleILi3ELi4ELi3EEENS4_18smem_ptr_flag_bitsILi16EEENSS_INS5_IJSB_SF_EEENS5_IJSF_SC_EEEEEEEvNS4_8identityENS4_23SM90_TMA_LOAD_MULTICASTES19_vS1A_EENS_8epilogue10collective18CollectiveEpilogueINS1D_23Sm100TmaWarpSpecializedILi4ELi2ELi32ELb1ELb0EEEJSH_NS5_IJNSS_ISF_SC_EES1I_EEESI_SJ_SI_SJ_NS1D_6fusion15FusionCallbacksIS1H_NS1K_17LinearCombinationISI_fSI_fLNS_15FloatRoundStyleE2EEESH_S1J_JEEENS4_5SM1004TMEM4LOAD26SM100_TMEM_LOAD_16dp256b8xES10_S19_NS4_17SM75_U32x4_LDSM_NENS4_14SM90_TMA_STOREES19_NS4_17SM90_U32x4_STSM_NENS4_39AutoVectorizingCopyWithAssumedAlignmentILi128EEEEEEvvEEEEvNT_6ParamsE) ;  /* 0xffffff5c02107950 */ /* 0x000fea0003c3ffff */
        .weak           $__internal_1_$__cuda_sm10x_tcgen05_guardrail_trap_phase_invalid_during_alloc
        .type           $__internal_1_$__cuda_sm10x_tcgen05_guardrail_trap_phase_invalid_during_alloc,@function
        .size           $__internal_1_$__cuda_sm10x_tcgen05_guardrail_trap_phase_invalid_during_alloc,($__internal_2_$__cuda_sm10x_tcgen05_guardrail_trap_unallocated_columns_being_dealloced - $__internal_1_$__cuda_sm10x_tcgen05_guardrail_trap_phase_invalid_during_alloc)
$__internal_1_$__cuda_sm10x_tcgen05_guardrail_trap_phase_invalid_during_alloc:
[----:B------:R-:W-:Y:S05]  /*a3c0*/  BPT.TRAP 0x1 ;  /* 0x000000040000795c */ /* 0x000fea0000300000 */
[----:B------:R-:W-:-:S04]  /*a3d0*/  MOV R5, 0x0 ;  /* 0x0000000000057802 */ /* 0x000fc80000000f00 */
[----:B------:R-:W-:Y:S05]  /*a3e0*/  RET.REL.NODEC R4 `(_ZN7cutlass13device_kernelINS_4gemm6kernel13GemmUniversalIN4cute5tupleIJiiiiEEENS1_10collective13CollectiveMmaINS1_35MainloopSm100TmaUmmaWarpSpecializedILi4ELi2ELi4ENS5_IJNS4_1CILi8EEENSA_ILi1EEESC_EEEEENS5_IJNSA_ILi64EEENSA_ILi256EEESF_EEENS_10bfloat16_tENS5_IJlSC_lEEESI_SJ_NS4_8TiledMMAINS4_8MMA_AtomIJNS4_20SM100_MMA_F16BF16_SSISI_SI_fLi64ELi256ELNS4_4UMMA5MajorE0ELSO_0ELNSN_7ScaleInE0ELSP_0EEEEEENS4_6LayoutINS5_IJSC_SC_SC_EEENS5_IJNSA_ILi0EEESU_SU_EEEEENS5_IJNS4_10UnderscoreESX_SX_EEEEENS4_13SM90_TMA_LOADENS4_14ComposedLayoutINS4_7SwizzleILi3ELi4ELi3EEENS4_18smem_ptr_flag_bitsILi16EEENSS_INS5_IJSB_SF_EEENS5_IJSF_SC_EEEEEEEvNS4_8identityENS4_23SM90_TMA_LOAD_MULTICASTES19_vS1A_EENS_8epilogue10collective18CollectiveEpilogueINS1D_23Sm100TmaWarpSpecializedILi4ELi2ELi32ELb1ELb0EEEJSH_NS5_IJNSS_ISF_SC_EES1I_EEESI_SJ_SI_SJ_NS1D_6fusion15FusionCallbacksIS1H_NS1K_17LinearCombinationISI_fSI_fLNS_15FloatRoundStyleE2EEESH_S1J_JEEENS4_5SM1004TMEM4LOAD26SM100_TMEM_LOAD_16dp256b8xES10_S19_NS4_17SM75_U32x4_LDSM_NENS4_14SM90_TMA_STOREES19_NS4_17SM90_U32x4_STSM_NENS4_39AutoVectorizingCopyWithAssumedAlignmentILi128EEEEEEvvEEEEvNT_6ParamsE) ;  /* 0xffffff5c04047950 */ /* 0x000fea0003c3ffff */
        .weak           $__internal_2_$__cuda_sm10x_tcgen05_guardrail_trap_unallocated_columns_being_dealloced
        .type           $__internal_2_$__cuda_sm10x_tcgen05_guardrail_trap_unallocated_columns_being_dealloced,@function
        .size           $__internal_2_$__cuda_sm10x_tcgen05_guardrail_trap_unallocated_columns_being_dealloced,(.L_x_183 - $__internal_2_$__cuda_sm10x_tcgen05_guardrail_trap_unallocated_columns_being_dealloced)
$__internal_2_$__cuda_sm10x_tcgen05_guardrail_trap_unallocated_columns_being_dealloced:
[----:B------:R-:W-:Y:S05]  /*a3f0*/  BPT.TRAP 0x1 ;  /* 0x000000040000795c */ /* 0x000fea0000300000 */
[----:B------:R-:W-:-:S04]  /*a400*/  HFMA2 R3, -RZ, RZ, 0, 0 ;  /* 0x00000000ff037431 */ /* 0x000fc800000001ff */
[----:B------:R-:W-:Y:S05]  /*a410*/  RET.REL.NODEC R2 `(_ZN7cutlass13device_kernelINS_4gemm6kernel13GemmUniversalIN4cute5tupleIJiiiiEEENS1_10collective13CollectiveMmaINS1_35MainloopSm100TmaUmmaWarpSpecializedILi4ELi2ELi4ENS5_IJNS4_1CILi8EEENSA_ILi1EEESC_EEEEENS5_IJNSA_ILi64EEENSA_ILi256EEESF_EEENS_10bfloat16_tENS5_IJlSC_lEEESI_SJ_NS4_8TiledMMAINS4_8MMA_AtomIJNS4_20SM100_MMA_F16BF16_SSISI_SI_fLi64ELi256ELNS4_4UMMA5MajorE0ELSO_0ELNSN_7ScaleInE0ELSP_0EEEEEENS4_6LayoutINS5_IJSC_SC_SC_EEENS5_IJNSA_ILi0EEESU_SU_EEEEENS5_IJNS4_10UnderscoreESX_SX_EEEEENS4_13SM90_TMA_LOADENS4_14ComposedLayoutINS4_7SwizzleILi3ELi4ELi3EEENS4_18smem_ptr_flag_bitsILi16EEENSS_INS5_IJSB_SF_EEENS5_IJSF_SC_EEEEEEEvNS4_8identityENS4_23SM90_TMA_LOAD_MULTICASTES19_vS1A_EENS_8epilogue10collective18CollectiveEpilogueINS1D_23Sm100TmaWarpSpecializedILi4ELi2ELi32ELb1ELb0EEEJSH_NS5_IJNSS_ISF_SC_EES1I_EEESI_SJ_SI_SJ_NS1D_6fusion15FusionCallbacksIS1H_NS1K_17LinearCombinationISI_fSI_fLNS_15FloatRoundStyleE2EEESH_S1J_JEEENS4_5SM1004TMEM4LOAD26SM100_TMEM_LOAD_16dp256b8xES10_S19_NS4_17SM75_U32x4_LDSM_NENS4_14SM90_TMA_STOREES19_NS4_17SM90_U32x4_STSM_NENS4_39AutoVectorizingCopyWithAssumedAlignmentILi128EEEEEEvvEEEEvNT_6ParamsE) ;  /* 0xffffff5802f87950 */ /* 0x000fea0003c3ffff */
.L_x_182:
[----:B------:R-:W-:-:S00]  /*a420*/  BRA `(.L_x_182) ;  /* 0xfffffffc00fc7947 */ /* 0x000fc0000383ffff */
[----:B------:R-:W-:-:S00]  /*a430*/  NOP ;  /* 0x0000000000007918 */ /* 0x000fc00000000000 */
        /* <DEDUP_REMOVED lines=12> */
.L_x_183:


//--------------------- .nv.global.init           --------------------------
	.section	.nv.global.init,"aw",@progbits
.nv.global.init:
	.type		$str$27,@object
	.size		$str$27,($str$28 - $str$27)
$str$27:
        /*0000*/ 	.byte	0x28, 0x61, 0x64, 0x64, 0x72, 0x65, 0x73, 0x73, 0x20, 0x26, 0x20, 0x6d, 0x61, 0x73, 0x6b, 0x29
        /*0010*/ 	.byte	0x20, 0x3d, 0x3d, 0x20, 0x30, 0x00
	.type		$str$28,@object
	.size		$str$28,($str$26 - $str$28)
$str$28:
        /*0016*/ 	.byte	0x2f, 0x74, 0x6d, 0x70, 0x2f, 0x63, 0x75, 0x74, 0x6c, 0x61, 0x73, 0x73, 0x5f, 0x73, 0x77, 0x65
        /*0026*/ 	.byte	0x65, 0x70, 0x5f, 0x73, 0x72, 0x63, 0x2f, 0x69, 0x6e, 0x63, 0x6c, 0x75, 0x64, 0x65, 0x2f, 0x63
        /*0036*/ 	.byte	0x75, 0x74, 0x65, 0x2f, 0x70, 0x6f, 0x69, 0x6e, 0x74, 0x65, 0x72, 0x5f, 0x66, 0x6c, 0x61, 0x67
        /*0046*/ 	.byte	0x67, 0x65, 0x64, 0x2e, 0x68, 0x70, 0x70, 0x00
	.type		$str$26,@object
	.size		$str$26,($str$25 - $str$26)
$str$26:
        /*004e*/ 	.byte	0x2f, 0x74, 0x6d, 0x70, 0x2f, 0x63, 0x75, 0x74, 0x6c, 0x61, 0x73, 0x73, 0x5f, 0x73, 0x77, 0x65
        /*005e*/ 	.byte	0x65, 0x70, 0x5f, 0x73, 0x72, 0x63, 0x2f, 0x69, 0x6e, 0x63, 0x6c, 0x75, 0x64, 0x65, 0x2f, 0x63
        /*006e*/ 	.byte	0x75, 0x74, 0x65, 0x2f, 0x61, 0x74, 0x6f, 0x6d, 0x2f, 0x63, 0x6f, 0x70, 0x79, 0x5f, 0x74, 0x72
        /*007e*/ 	.byte	0x61, 0x69, 0x74, 0x73, 0x5f, 0x73, 0x6d, 0x31, 0x30, 0x30, 0x2e, 0x68, 0x70, 0x70, 0x00
	.type		$str$25,@object
	.size		$str$25,(__unnamed_1 - $str$25)
$str$25:
        /*008d*/ 	.byte	0x28, 0x28, 0x75, 0x69, 0x6e, 0x74, 0x33, 0x32, 0x5f, 0x74, 0x28, 0x74, 0x68, 0x72, 0x65, 0x61
        /*009d*/ 	.byte	0x64, 0x49, 0x64, 0x78, 0x2e, 0x78, 0x29, 0x20, 0x2f, 0x20, 0x33, 0x32, 0x29, 0x20, 0x25, 0x20
        /*00ad*/ 	.byte	0x34, 0x29, 0x20, 0x3d, 0x3d, 0x20, 0x28, 0x28, 0x28, 0x74, 0x6d, 0x65, 0x6d, 0x5f, 0x61, 0x64
        /*00bd*/ 	.byte	0x64, 0x72, 0x20, 0x3e, 0x3e, 0x20, 0x31, 0x36, 0x29, 0x20, 0x2f, 0x20, 0x33, 0x32, 0x29, 0x20
        /*00cd*/ 	.byte	0x25, 0x20, 0x34, 0x29, 0x00
	.type		__unnamed_1,@object
	.size		__unnamed_1,(__unnamed_2 - __unnamed_1)
__unnamed_1:
        /*00d2*/ 	.byte	0x61, 0x75, 0x74, 0x6f, 0x20, 0x63, 0x75, 0x74, 0x65, 0x3a, 0x3a, 0x61, 0x73, 0x5f, 0x70, 0x6f
        /* <DEDUP_REMOVED lines=24> */
        /*0262*/ 	.byte	0x30, 0x39, 0x36, 0x3e, 0x3e, 0x3e, 0x3e, 0x5d, 0x00
	.type		__unnamed_2,@object
	.size		__unnamed_2,(.L_2 - __unnamed_2)
__unnamed_2:
        /* <DEDUP_REMOVED lines=46> */
        /*054b*/ 	.byte	0x75, 0x74, 0x65, 0x3a, 0x3a, 0x43, 0x3c, 0x30, 0x3e, 0x3e, 0x3e, 0x3e, 0x5d, 0x00
.L_2:


//--------------------- .nv.shared._ZN7cutlass13device_kernelINS_4gemm6kernel13GemmUniversalIN4cute5tupleIJiiiiEEENS1_10collective13CollectiveMmaINS1_35MainloopSm100TmaUmmaWarpSpecializedILi4ELi2ELi4ENS5_IJNS4_1CILi8EEENSA_ILi1EEESC_EEEEENS5_IJNSA_ILi64EEENSA_ILi256EEESF_EEENS_10bfloat16_tENS5_IJlSC_lEEESI_SJ_NS4_8TiledMMAINS4_8MMA_AtomIJNS4_20SM100_MMA_F16BF16_SSISI_SI_fLi64ELi256ELNS4_4UMMA5MajorE0ELSO_0ELNSN_7ScaleInE0ELSP_0EEEEEENS4_6LayoutINS5_IJSC_SC_SC_EEENS5_IJNSA_ILi0EEESU_SU_EEEEENS5_IJNS4_10UnderscoreESX_SX_EEEEENS4_13SM90_TMA_LOADENS4_14ComposedLayoutINS4_7SwizzleILi3ELi4ELi3EEENS4_18smem_ptr_flag_bitsILi16EEENSS_INS5_IJSB_SF_EEENS5_IJSF_SC_EEEEEEEvNS4_8identityENS4_23SM90_TMA_LOAD_MULTICASTES19_vS1A_EENS_8epilogue10collective18CollectiveEpilogueINS1D_23Sm100TmaWarpSpecializedILi4ELi2ELi32ELb1ELb0EEEJSH_NS5_IJNSS_ISF_SC_EES1I_EEESI_SJ_SI_SJ_NS1D_6fusion15FusionCallbacksIS1H_NS1K_17LinearCombinationISI_fSI_fLNS_15FloatRoundStyleE2EEESH_S1J_JEEENS4_5SM1004TMEM4LOAD26SM100_TMEM_LOAD_16dp256b8xES10_S19_NS4_17SM75_U32x4_LDSM_NENS4_14SM90_TMA_STOREES19_NS4_17SM90_U32x4_STSM_NENS4_39AutoVectorizingCopyWithAssumedAlignmentILi128EEEEEEvvEEEEvNT_6ParamsE --------------------------
	.section	.nv.shared._ZN7cutlass13device_kernelINS_4gemm6kernel13GemmUniversalIN4cute5tupleIJiiiiEEENS1_10collective13CollectiveMmaINS1_35MainloopSm100TmaUmmaWarpSpecializedILi4ELi2ELi4ENS5_IJNS4_1CILi8EEENSA_ILi1EEESC_EEEEENS5_IJNSA_ILi64EEENSA_ILi256EEESF_EEENS_10bfloat16_tENS5_IJlSC_lEEESI_SJ_NS4_8TiledMMAINS4_8MMA_AtomIJNS4_20SM100_MMA_F16BF16_SSISI_SI_fLi64ELi256ELNS4_4UMMA5MajorE0ELSO_0ELNSN_7ScaleInE0ELSP_0EEEEEENS4_6LayoutINS5_IJSC_SC_SC_EEENS5_IJNSA_ILi0EEESU_SU_EEEEENS5_IJNS4_10UnderscoreESX_SX_EEEEENS4_13SM90_TMA_LOADENS4_14ComposedLayoutINS4_7SwizzleILi3ELi4ELi3EEENS4_18smem_ptr_flag_bitsILi16EEENSS_INS5_IJSB_SF_EEENS5_IJSF_SC_EEEEEEEvNS4_8identityENS4_23SM90_TMA_LOAD_MULTICASTES19_vS1A_EENS_8epilogue10collective18CollectiveEpilogueINS1D_23Sm100TmaWarpSpecializedILi4ELi2ELi32ELb1ELb0EEEJSH_NS5_IJNSS_ISF_SC_EES1I_EEESI_SJ_SI_SJ_NS1D_6fusion15FusionCallbacksIS1H_NS1K_17LinearCombinationISI_fSI_fLNS_15FloatRoundStyleE2EEESH_S1J_JEEENS4_5SM1004TMEM4LOAD26SM100_TMEM_LOAD_16dp256b8xES10_S19_NS4_17SM75_U32x4_LDSM_NENS4_14SM90_TMA_STOREES19_NS4_17SM90_U32x4_STSM_NENS4_39AutoVectorizingCopyWithAssumedAlignmentILi128EEEEEEvvEEEEvNT_6ParamsE,"aw",@nobits
	.sectionflags	@""
	.align	16
	.zero		1024


//--------------------- .nv.shared.reserved.0     --------------------------
	.section	.nv.shared.reserved.0,"aw",@nobits
	.weak		__nv_reservedSMEM_offset_0_alias
	.size		__nv_reservedSMEM_offset_0_alias, 0, 64
	.other		__nv_reservedSMEM_offset_0_alias,@"STO_CUDA_RESERVED_SHARED STV_DEFAULT"
__nv_reservedSMEM_offset_0_alias:
	.zero		0
.nv.shared.reserved.0:
	.zero		64
	.weak		__nv_reservedSMEM_tcgen05_partition
	.type		__nv_reservedSMEM_tcgen05_partition,@object
	.size		__nv_reservedSMEM_tcgen05_partition,(.L_0 - __nv_reservedSMEM_tcgen05_partition)
__nv_reservedSMEM_tcgen05_partition:
	.zero		32
.L_0:


//--------------------- .nv.global                --------------------------
	.section	.nv.global,"aw",@nobits
.nv.global:
	.type		_ZN40_INTERNAL_e44e7e06_4_k_cu_fc761f39_243864cute1_E,@object
	.size		_ZN40_INTERNAL_e44e7e06_4_k_cu_fc761f39_243864cute1_E,(_ZN40_INTERNAL_e44e7e06_4_k_cu_fc761f39_243864cuda3std3__45__cpo6cbeginE - _ZN40_INTERNAL_e44e7e06_4_k_cu_fc761f39_243864cute1_E)
_ZN40_INTERNAL_e44e7e06_4_k_cu_fc761f39_243864cute1_E:
	.zero		1
	.type		_ZN40_INTERNAL_e44e7e06_4_k_cu_fc761f39_243864cuda3std3__45__cpo6cbeginE,@object
	.size		_ZN40_INTERNAL_e44e7e06_4_k_cu_fc761f39_243864cuda3std3__45__cpo6cbeginE,(_ZN40_INTERNAL_e44e7e06_4_k_cu_fc761f39_243864cuda3std3__48in_placeE - _ZN40_INTERNAL_e44e7e06_4_k_cu_fc761f39_243864cuda3std3__45__cpo6cbeginE)
_ZN40_INTERNAL_e44e7e06_4_k_cu_fc761f39_243864cuda3std3__45__cpo6cbeginE:
	.zero		1
	.type		_ZN40_INTERNAL_e44e7e06_4_k_cu_fc761f39_243864cuda3std3__48in_placeE,@object
	.size		_ZN40_INTERNAL_e44e7e06_4_k_cu_fc761f39_243864cuda3std3__48in_placeE,(_ZN40_INTERNAL_e44e7e06_4_k_cu_fc761f39_243864cuda3std6ranges3__45__cpo9iter_moveE - _ZN40_INTERNAL_e44e7e06_4_k_cu_fc761f39_243864cuda3std3__48in_placeE)
_ZN40_INTERNAL_e44e7e06_4_k_cu_fc761f39_243864cuda3std3__48in_placeE:
	.zero		1
	.type		_ZN40_INTERNAL_e44e7e06_4_k_cu_fc761f39_243864cuda3std6ranges3__45__cpo9iter_moveE,@object
	.size		_ZN40_INTERNAL_e44e7e06_4_k_cu_fc761f39_243864cuda3std6ranges3__45__cpo9iter_moveE,(_ZN40_INTERNAL_e44e7e06_4_k_cu_fc761f39_243864cuda3std3__45__cpo5beginE - _ZN40_INTERNAL_e44e7e06_4_k_cu_fc761f39_243864cuda3std6ranges3__45__cpo9iter_moveE)
_ZN40_INTERNAL_e44e7e06_4_k_cu_fc761f39_243864cuda3std6ranges3__45__cpo9iter_moveE:
	.zero		1
	.type		_ZN40_INTERNAL_e44e7e06_4_k_cu_fc761f39_243864cuda3std3__45__cpo5beginE,@object
	.size		_ZN40_INTERNAL_e44e7e06_4_k_cu_fc761f39_243864cuda3std3__45__cpo5beginE,(_ZN40_INTERNAL_e44e7e06_4_k_cu_fc761f39_243864cuda3std3__442_GLOBAL__N__e44e7e06_4_k_cu_fc761f39_243866ignoreE - _ZN40_INTERNAL_e44e7e06_4_k_cu_fc761f39_243864cuda3std3__45__cpo5beginE)
_ZN40_INTERNAL_e44e7e06_4_k_cu_fc761f39_243864cuda3std3__45__cpo5beginE:
	.zero		1
	.type		_ZN40_INTERNAL_e44e7e06_4_k_cu_fc761f39_243864cuda3std3__442_GLOBAL__N__e44e7e06_4_k_cu_fc761f39_243866ignoreE,@object
	.size		_ZN40_INTERNAL_e44e7e06_4_k_cu_fc761f39_243864cuda3std3__442_GLOBAL__N__e44e7e06_4_k_cu_fc761f39_243866ignoreE,(_ZN40_INTERNAL_e44e7e06_4_k_cu_fc761f39_243864cute7productE - _ZN40_INTERNAL_e44e7e06_4_k_cu_fc761f39_243864cuda3std3__442_GLOBAL__N__e44e7e06_4_k_cu_fc761f39_243866ignoreE)
_ZN40_INTERNAL_e44e7e06_4_k_cu_fc761f39_243864cuda3std3__442_GLOBAL__N__e44e7e06_4_k_cu_fc761f39_243866ignoreE:
	.zero		1
	.type		_ZN40_INTERNAL_e44e7e06_4_k_cu_fc761f39_243864cute7productE,@object
	.size		_ZN40_INTERNAL_e44e7e06_4_k_cu_fc761f39_243864cute7productE,(_ZN40_INTERNAL_e44e7e06_4_k_cu_fc761f39_243864cuda3std3__45__cpo3endE - _ZN40_INTERNAL_e44e7e06_4_k_cu_fc761f39_243864cute7productE)
_ZN40_INTERNAL_e44e7e06_4_k_cu_fc761f39_243864cute7productE:
	.zero		1
	.type		_ZN40_INTERNAL_e44e7e06_4_k_cu_fc761f39_243864cuda3std3__45__cpo3endE,@object
	.size		_ZN40_INTERNAL_e44e7e06_4_k_cu_fc761f39_243864cuda3std3__45__cpo3endE,(_ZN40_INTERNAL_e44e7e06_4_k_cu_fc761f39_243864cuda3std3__419piecewise_constructE - _ZN40_INTERNAL_e44e7e06_4_k_cu_fc761f39_243864cuda3std3__45__cpo3endE)
_ZN40_INTERNAL_e44e7e06_4_k_cu_fc761f39_243864cuda3std3__45__cpo3endE:
	.zero		1
	.type		_ZN40_INTERNAL_e44e7e06_4_k_cu_fc761f39_243864cuda3std3__419piecewise_constructE,@object
	.size		_ZN40_INTERNAL_e44e7e06_4_k_cu_fc761f39_243864cuda3std3__419piecewise_constructE,(_ZN40_INTERNAL_e44e7e06_4_k_cu_fc761f39_243864cuda3std3__45__cpo4cendE - _ZN40_INTERNAL_e44e7e06_4_k_cu_fc761f39_243864cuda3std3__419piecewise_constructE)
_ZN40_INTERNAL_e44e7e06_4_k_cu_fc761f39_243864cuda3std3__419piecewise_constructE:
	.zero		1
	.type		_ZN40_INTERNAL_e44e7e06_4_k_cu_fc761f39_243864cuda3std3__45__cpo4cendE,@object
	.size		_ZN40_INTERNAL_e44e7e06_4_k_cu_fc761f39_243864cuda3std3__45__cpo4cendE,(_ZN40_INTERNAL_e44e7e06_4_k_cu_fc761f39_243864cuda3std6ranges3__45__cpo4swapE - _ZN40_INTERNAL_e44e7e06_4_k_cu_fc761f39_243864cuda3std3__45__cpo4cendE)
_ZN40_INTERNAL_e44e7e06_4_k_cu_fc761f39_243864cuda3std3__45__cpo4cendE:
	.zero		1
	.type		_ZN40_INTERNAL_e44e7e06_4_k_cu_fc761f39_243864cuda3std6ranges3__45__cpo4swapE,@object
	.size		_ZN40_INTERNAL_e44e7e06_4_k_cu_fc761f39_243864cuda3std6ranges3__45__cpo4swapE,(.L_10 - _ZN40_INTERNAL_e44e7e06_4_k_cu_fc761f39_243864cuda3std6ranges3__45__cpo4swapE)
_ZN40_INTERNAL_e44e7e06_4_k_cu_fc761f39_243864cuda3std6ranges3__45__cpo4swapE:
	.zero		1
.L_10:


//--------------------- .nv.constant0._ZN7cutlass13device_kernelINS_4gemm6kernel13GemmUniversalIN4cute5tupleIJiiiiEEENS1_10collective13CollectiveMmaINS1_35MainloopSm100TmaUmmaWarpSpecializedILi4ELi2ELi4ENS5_IJNS4_1CILi8EEENSA_ILi1EEESC_EEEEENS5_IJNSA_ILi64EEENSA_ILi256EEESF_EEENS_10bfloat16_tENS5_IJlSC_lEEESI_SJ_NS4_8TiledMMAINS4_8MMA_AtomIJNS4_20SM100_MMA_F16BF16_SSISI_SI_fLi64ELi256ELNS4_4UMMA5MajorE0ELSO_0ELNSN_7ScaleInE0ELSP_0EEEEEENS4_6LayoutINS5_IJSC_SC_SC_EEENS5_IJNSA_ILi0EEESU_SU_EEEEENS5_IJNS4_10UnderscoreESX_SX_EEEEENS4_13SM90_TMA_LOADENS4_14ComposedLayoutINS4_7SwizzleILi3ELi4ELi3EEENS4_18smem_ptr_flag_bitsILi16EEENSS_INS5_IJSB_SF_EEENS5_IJSF_SC_EEEEEEEvNS4_8identityENS4_23SM90_TMA_LOAD_MULTICASTES19_vS1A_EENS_8epilogue10collective18CollectiveEpilogueINS1D_23Sm100TmaWarpSpecializedILi4ELi2ELi32ELb1ELb0EEEJSH_NS5_IJNSS_ISF_SC_EES1I_EEESI_SJ_SI_SJ_NS1D_6fusion15FusionCallbacksIS1H_NS1K_17LinearCombinationISI_fSI_fLNS_15FloatRoundStyleE2EEESH_S1J_JEEENS4_5SM1004TMEM4LOAD26SM100_TMEM_LOAD_16dp256b8xES10_S19_NS4_17SM75_U32x4_LDSM_NENS4_14SM90_TMA_STOREES19_NS4_17SM90_U32x4_STSM_NENS4_39AutoVectorizingCopyWithAssumedAlignmentILi128EEEEEEvvEEEEvNT_6ParamsE --------------------------
	.section	.nv.constant0._ZN7cutlass13device_kernelINS_4gemm6kernel13GemmUniversalIN4cute5tupleIJiiiiEEENS1_10collective13CollectiveMmaINS1_35MainloopSm100TmaUmmaWarpSpecializedILi4ELi2ELi4ENS5_IJNS4_1CILi8EEENSA_ILi1EEESC_EEEEENS5_IJNSA_ILi64EEENSA_ILi256EEESF_EEENS_10bfloat16_tENS5_IJlSC_lEEESI_SJ_NS4_8TiledMMAINS4_8MMA_AtomIJNS4_20SM100_MMA_F16BF16_SSISI_SI_fLi64ELi256ELNS4_4UMMA5MajorE0ELSO_0ELNSN_7ScaleInE0ELSP_0EEEEEENS4_6LayoutINS5_IJSC_SC_SC_EEENS5_IJNSA_ILi0EEESU_SU_EEEEENS5_IJNS4_10UnderscoreESX_SX_EEEEENS4_13SM90_TMA_LOADENS4_14ComposedLayoutINS4_7SwizzleILi3ELi4ELi3EEENS4_18smem_ptr_flag_bitsILi16EEENSS_INS5_IJSB_SF_EEENS5_IJSF_SC_EEEEEEEvNS4_8identityENS4_23SM90_TMA_LOAD_MULTICASTES19_vS1A_EENS_8epilogue10collective18CollectiveEpilogueINS1D_23Sm100TmaWarpSpecializedILi4ELi2ELi32ELb1ELb0EEEJSH_NS5_IJNSS_ISF_SC_EES1I_EEESI_SJ_SI_SJ_NS1D_6fusion15FusionCallbacksIS1H_NS1K_17LinearCombinationISI_fSI_fLNS_15FloatRoundStyleE2EEESH_S1J_JEEENS4_5SM1004TMEM4LOAD26SM100_TMEM_LOAD_16dp256b8xES10_S19_NS4_17SM75_U32x4_LDSM_NENS4_14SM90_TMA_STOREES19_NS4_17SM90_U32x4_STSM_NENS4_39AutoVectorizingCopyWithAssumedAlignmentILi128EEEEEEvvEEEEvNT_6ParamsE,"a",@progbits
	.sectionflags	@""
	.align	4
.nv.constant0._ZN7cutlass13device_kernelINS_4gemm6kernel13GemmUniversalIN4cute5tupleIJiiiiEEENS1_10collective13CollectiveMmaINS1_35MainloopSm100TmaUmmaWarpSpecializedILi4ELi2ELi4ENS5_IJNS4_1CILi8EEENSA_ILi1EEESC_EEEEENS5_IJNSA_ILi64EEENSA_ILi256EEESF_EEENS_10bfloat16_tENS5_IJlSC_lEEESI_SJ_NS4_8TiledMMAINS4_8MMA_AtomIJNS4_20SM100_MMA_F16BF16_SSISI_SI_fLi64ELi256ELNS4_4UMMA5MajorE0ELSO_0ELNSN_7ScaleInE0ELSP_0EEEEEENS4_6LayoutINS5_IJSC_SC_SC_EEENS5_IJNSA_ILi0EEESU_SU_EEEEENS5_IJNS4_10UnderscoreESX_SX_EEEEENS4_13SM90_TMA_LOADENS4_14ComposedLayoutINS4_7SwizzleILi3ELi4ELi3EEENS4_18smem_ptr_flag_bitsILi16EEENSS_INS5_IJSB_SF_EEENS5_IJSF_SC_EEEEEEEvNS4_8identityENS4_23SM90_TMA_LOAD_MULTICASTES19_vS1A_EENS_8epilogue10collective18CollectiveEpilogueINS1D_23Sm100TmaWarpSpecializedILi4ELi2ELi32ELb1ELb0EEEJSH_NS5_IJNSS_ISF_SC_EES1I_EEESI_SJ_SI_SJ_NS1D_6fusion15FusionCallbacksIS1H_NS1K_17LinearCombinationISI_fSI_fLNS_15FloatRoundStyleE2EEESH_S1J_JEEENS4_5SM1004TMEM4LOAD26SM100_TMEM_LOAD_16dp256b8xES10_S19_NS4_17SM75_U32x4_LDSM_NENS4_14SM90_TMA_STOREES19_NS4_17SM90_U32x4_STSM_NENS4_39AutoVectorizingCopyWithAssumedAlignmentILi128EEEEEEvvEEEEvNT_6ParamsE:
	.zero		2944


//--------------------- SYMBOLS --------------------------

	.type		.nv.reservedSmem.offset0,@object
	.size		.nv.reservedSmem.offset0,0x4
	.type		.nv.reservedSmem.cap,@object
	.size		.nv.reservedSmem.cap,0x4
	.type		__assertfail,@function
